//
// Generated by NVIDIA NVVM Compiler
//
// Compiler Build ID: CL-36424714
// Cuda compilation tools, release 13.0, V13.0.88
// Based on NVVM 20.0.0
//

.version 9.0
.target sm_100
.address_size 64

	// .globl	_Z10k_smallestP8GPUPointS_iiPc
.extern .shared .align 16 .b8 s_counts[];

.visible .entry _Z10k_smallestP8GPUPointS_iiPc(
	.param .u64 .ptr .align 1 _Z10k_smallestP8GPUPointS_iiPc_param_0,
	.param .align 4 .b8 _Z10k_smallestP8GPUPointS_iiPc_param_1[12],
	.param .u32 _Z10k_smallestP8GPUPointS_iiPc_param_2,
	.param .u32 _Z10k_smallestP8GPUPointS_iiPc_param_3,
	.param .u64 .ptr .align 1 _Z10k_smallestP8GPUPointS_iiPc_param_4
)
{
	.reg .pred 	%p<38>;
	.reg .b16 	%rs<50>;
	.reg .b32 	%r<119>;
	.reg .b32 	%f<189>;
	.reg .b64 	%rd<74>;

	ld.param.f32 	%f4, [_Z10k_smallestP8GPUPointS_iiPc_param_1+4];
	ld.param.f32 	%f3, [_Z10k_smallestP8GPUPointS_iiPc_param_1];
	ld.param.u64 	%rd15, [_Z10k_smallestP8GPUPointS_iiPc_param_0];
	ld.param.u32 	%r52, [_Z10k_smallestP8GPUPointS_iiPc_param_2];
	ld.param.u32 	%r53, [_Z10k_smallestP8GPUPointS_iiPc_param_3];
	ld.param.u64 	%rd16, [_Z10k_smallestP8GPUPointS_iiPc_param_4];
	cvta.to.global.u64 	%rd1, %rd16;
	cvta.to.global.u64 	%rd2, %rd15;
	mov.u32 	%r1, %tid.x;
	mov.u32 	%r59, %ctaid.x;
	mov.u32 	%r60, %ntid.x;
	mul.lo.s32 	%r2, %r59, %r60;
	add.s32 	%r3, %r2, %r1;
	mov.u32 	%r61, %nctaid.x;
	mul.lo.s32 	%r4, %r60, %r61;
	setp.ge.s32 	%p1, %r3, %r53;
	@%p1 bra 	$L__BB0_16;
	not.b32 	%r63, %r2;
	add.s32 	%r64, %r52, %r63;
	sub.s32 	%r5, %r64, %r1;
	neg.s32 	%r6, %r4;
	mov.b32 	%r99, 0;
	mov.b16 	%rs48, 0;
	cvt.u16.u32 	%rs12, %r6;
	mov.u16 	%rs49, %rs48;
	mov.u32 	%r100, %r3;
$L__BB0_2:
	mad.lo.s32 	%r9, %r99, %r6, %r5;
	add.s32 	%r108, %r100, 1;
	setp.ge.s32 	%p2, %r108, %r52;
	mov.u32 	%r113, %r100;
	@%p2 bra 	$L__BB0_15;
	add.s32 	%r66, %r9, -1;
	setp.lt.u32 	%p3, %r66, 7;
	mov.u32 	%r113, %r100;
	@%p3 bra 	$L__BB0_7;
	and.b32  	%r67, %r9, -8;
	neg.s32 	%r101, %r67;
	mov.u32 	%r102, %r100;
	mov.u32 	%r113, %r100;
$L__BB0_5:
	.pragma "nounroll";
	add.s32 	%r68, %r102, 1;
	mul.wide.s32 	%rd17, %r68, 12;
	add.s64 	%rd18, %rd2, %rd17;
	ld.global.f32 	%f5, [%rd18];
	ld.global.f32 	%f6, [%rd18+4];
	sub.f32 	%f7, %f3, %f5;
	sub.f32 	%f8, %f4, %f6;
	mul.f32 	%f9, %f8, %f8;
	fma.rn.f32 	%f10, %f7, %f7, %f9;
	mul.wide.s32 	%rd19, %r113, 12;
	add.s64 	%rd20, %rd2, %rd19;
	ld.global.f32 	%f11, [%rd20];
	ld.global.f32 	%f12, [%rd20+4];
	sub.f32 	%f13, %f3, %f11;
	sub.f32 	%f14, %f4, %f12;
	mul.f32 	%f15, %f14, %f14;
	fma.rn.f32 	%f16, %f13, %f13, %f15;
	setp.lt.f32 	%p4, %f10, %f16;
	selp.b32 	%r69, %r68, %r113, %p4;
	ld.global.f32 	%f17, [%rd18+12];
	ld.global.f32 	%f18, [%rd18+16];
	sub.f32 	%f19, %f3, %f17;
	sub.f32 	%f20, %f4, %f18;
	mul.f32 	%f21, %f20, %f20;
	fma.rn.f32 	%f22, %f19, %f19, %f21;
	mul.wide.s32 	%rd21, %r69, 12;
	add.s64 	%rd22, %rd2, %rd21;
	ld.global.f32 	%f23, [%rd22];
	ld.global.f32 	%f24, [%rd22+4];
	sub.f32 	%f25, %f3, %f23;
	sub.f32 	%f26, %f4, %f24;
	mul.f32 	%f27, %f26, %f26;
	fma.rn.f32 	%f28, %f25, %f25, %f27;
	setp.lt.f32 	%p5, %f22, %f28;
	add.s32 	%r70, %r102, 2;
	selp.b32 	%r71, %r70, %r69, %p5;
	ld.global.f32 	%f29, [%rd18+24];
	ld.global.f32 	%f30, [%rd18+28];
	sub.f32 	%f31, %f3, %f29;
	sub.f32 	%f32, %f4, %f30;
	mul.f32 	%f33, %f32, %f32;
	fma.rn.f32 	%f34, %f31, %f31, %f33;
	mul.wide.s32 	%rd23, %r71, 12;
	add.s64 	%rd24, %rd2, %rd23;
	ld.global.f32 	%f35, [%rd24];
	ld.global.f32 	%f36, [%rd24+4];
	sub.f32 	%f37, %f3, %f35;
	sub.f32 	%f38, %f4, %f36;
	mul.f32 	%f39, %f38, %f38;
	fma.rn.f32 	%f40, %f37, %f37, %f39;
	setp.lt.f32 	%p6, %f34, %f40;
	add.s32 	%r72, %r102, 3;
	selp.b32 	%r73, %r72, %r71, %p6;
	ld.global.f32 	%f41, [%rd18+36];
	ld.global.f32 	%f42, [%rd18+40];
	sub.f32 	%f43, %f3, %f41;
	sub.f32 	%f44, %f4, %f42;
	mul.f32 	%f45, %f44, %f44;
	fma.rn.f32 	%f46, %f43, %f43, %f45;
	mul.wide.s32 	%rd25, %r73, 12;
	add.s64 	%rd26, %rd2, %rd25;
	ld.global.f32 	%f47, [%rd26];
	ld.global.f32 	%f48, [%rd26+4];
	sub.f32 	%f49, %f3, %f47;
	sub.f32 	%f50, %f4, %f48;
	mul.f32 	%f51, %f50, %f50;
	fma.rn.f32 	%f52, %f49, %f49, %f51;
	setp.lt.f32 	%p7, %f46, %f52;
	add.s32 	%r74, %r102, 4;
	selp.b32 	%r75, %r74, %r73, %p7;
	ld.global.f32 	%f53, [%rd18+48];
	ld.global.f32 	%f54, [%rd18+52];
	sub.f32 	%f55, %f3, %f53;
	sub.f32 	%f56, %f4, %f54;
	mul.f32 	%f57, %f56, %f56;
	fma.rn.f32 	%f58, %f55, %f55, %f57;
	mul.wide.s32 	%rd27, %r75, 12;
	add.s64 	%rd28, %rd2, %rd27;
	ld.global.f32 	%f59, [%rd28];
	ld.global.f32 	%f60, [%rd28+4];
	sub.f32 	%f61, %f3, %f59;
	sub.f32 	%f62, %f4, %f60;
	mul.f32 	%f63, %f62, %f62;
	fma.rn.f32 	%f64, %f61, %f61, %f63;
	setp.lt.f32 	%p8, %f58, %f64;
	add.s32 	%r76, %r102, 5;
	selp.b32 	%r77, %r76, %r75, %p8;
	ld.global.f32 	%f65, [%rd18+60];
	ld.global.f32 	%f66, [%rd18+64];
	sub.f32 	%f67, %f3, %f65;
	sub.f32 	%f68, %f4, %f66;
	mul.f32 	%f69, %f68, %f68;
	fma.rn.f32 	%f70, %f67, %f67, %f69;
	mul.wide.s32 	%rd29, %r77, 12;
	add.s64 	%rd30, %rd2, %rd29;
	ld.global.f32 	%f71, [%rd30];
	ld.global.f32 	%f72, [%rd30+4];
	sub.f32 	%f73, %f3, %f71;
	sub.f32 	%f74, %f4, %f72;
	mul.f32 	%f75, %f74, %f74;
	fma.rn.f32 	%f76, %f73, %f73, %f75;
	setp.lt.f32 	%p9, %f70, %f76;
	add.s32 	%r78, %r102, 6;
	selp.b32 	%r79, %r78, %r77, %p9;
	ld.global.f32 	%f77, [%rd18+72];
	ld.global.f32 	%f78, [%rd18+76];
	sub.f32 	%f79, %f3, %f77;
	sub.f32 	%f80, %f4, %f78;
	mul.f32 	%f81, %f80, %f80;
	fma.rn.f32 	%f82, %f79, %f79, %f81;
	mul.wide.s32 	%rd31, %r79, 12;
	add.s64 	%rd32, %rd2, %rd31;
	ld.global.f32 	%f83, [%rd32];
	ld.global.f32 	%f84, [%rd32+4];
	sub.f32 	%f85, %f3, %f83;
	sub.f32 	%f86, %f4, %f84;
	mul.f32 	%f87, %f86, %f86;
	fma.rn.f32 	%f88, %f85, %f85, %f87;
	setp.lt.f32 	%p10, %f82, %f88;
	add.s32 	%r80, %r102, 7;
	selp.b32 	%r81, %r80, %r79, %p10;
	ld.global.f32 	%f89, [%rd18+84];
	ld.global.f32 	%f90, [%rd18+88];
	sub.f32 	%f91, %f3, %f89;
	sub.f32 	%f92, %f4, %f90;
	mul.f32 	%f93, %f92, %f92;
	fma.rn.f32 	%f94, %f91, %f91, %f93;
	mul.wide.s32 	%rd33, %r81, 12;
	add.s64 	%rd34, %rd2, %rd33;
	ld.global.f32 	%f95, [%rd34];
	ld.global.f32 	%f96, [%rd34+4];
	sub.f32 	%f97, %f3, %f95;
	sub.f32 	%f98, %f4, %f96;
	mul.f32 	%f99, %f98, %f98;
	fma.rn.f32 	%f100, %f97, %f97, %f99;
	setp.lt.f32 	%p11, %f94, %f100;
	add.s32 	%r102, %r102, 8;
	selp.b32 	%r113, %r102, %r81, %p11;
	add.s32 	%r101, %r101, 8;
	setp.ne.s32 	%p12, %r101, 0;
	@%p12 bra 	$L__BB0_5;
	add.s32 	%r108, %r102, 1;
$L__BB0_7:
	and.b32  	%r82, %r9, 7;
	setp.eq.s32 	%p13, %r82, 0;
	@%p13 bra 	$L__BB0_15;
	cvt.u16.u32 	%rs13, %r5;
	mad.lo.s16 	%rs14, %rs49, %rs12, %rs13;
	cvt.u32.u16 	%r84, %rs14;
	and.b32  	%r22, %r84, 7;
	add.s32 	%r85, %r22, -1;
	setp.lt.u32 	%p14, %r85, 3;
	@%p14 bra 	$L__BB0_10;
	mul.wide.s32 	%rd35, %r108, 12;
	add.s64 	%rd36, %rd2, %rd35;
	ld.global.f32 	%f101, [%rd36];
	ld.global.f32 	%f102, [%rd36+4];
	sub.f32 	%f103, %f3, %f101;
	sub.f32 	%f104, %f4, %f102;
	mul.f32 	%f105, %f104, %f104;
	fma.rn.f32 	%f106, %f103, %f103, %f105;
	mul.wide.s32 	%rd37, %r113, 12;
	add.s64 	%rd38, %rd2, %rd37;
	ld.global.f32 	%f107, [%rd38];
	ld.global.f32 	%f108, [%rd38+4];
	sub.f32 	%f109, %f3, %f107;
	sub.f32 	%f110, %f4, %f108;
	mul.f32 	%f111, %f110, %f110;
	fma.rn.f32 	%f112, %f109, %f109, %f111;
	setp.lt.f32 	%p15, %f106, %f112;
	selp.b32 	%r86, %r108, %r113, %p15;
	add.s32 	%r87, %r108, 1;
	ld.global.f32 	%f113, [%rd36+12];
	ld.global.f32 	%f114, [%rd36+16];
	sub.f32 	%f115, %f3, %f113;
	sub.f32 	%f116, %f4, %f114;
	mul.f32 	%f117, %f116, %f116;
	fma.rn.f32 	%f118, %f115, %f115, %f117;
	mul.wide.s32 	%rd39, %r86, 12;
	add.s64 	%rd40, %rd2, %rd39;
	ld.global.f32 	%f119, [%rd40];
	ld.global.f32 	%f120, [%rd40+4];
	sub.f32 	%f121, %f3, %f119;
	sub.f32 	%f122, %f4, %f120;
	mul.f32 	%f123, %f122, %f122;
	fma.rn.f32 	%f124, %f121, %f121, %f123;
	setp.lt.f32 	%p16, %f118, %f124;
	selp.b32 	%r88, %r87, %r86, %p16;
	add.s32 	%r89, %r108, 2;
	ld.global.f32 	%f125, [%rd36+24];
	ld.global.f32 	%f126, [%rd36+28];
	sub.f32 	%f127, %f3, %f125;
	sub.f32 	%f128, %f4, %f126;
	mul.f32 	%f129, %f128, %f128;
	fma.rn.f32 	%f130, %f127, %f127, %f129;
	mul.wide.s32 	%rd41, %r88, 12;
	add.s64 	%rd42, %rd2, %rd41;
	ld.global.f32 	%f131, [%rd42];
	ld.global.f32 	%f132, [%rd42+4];
	sub.f32 	%f133, %f3, %f131;
	sub.f32 	%f134, %f4, %f132;
	mul.f32 	%f135, %f134, %f134;
	fma.rn.f32 	%f136, %f133, %f133, %f135;
	setp.lt.f32 	%p17, %f130, %f136;
	selp.b32 	%r90, %r89, %r88, %p17;
	add.s32 	%r91, %r108, 3;
	ld.global.f32 	%f137, [%rd36+36];
	ld.global.f32 	%f138, [%rd36+40];
	sub.f32 	%f139, %f3, %f137;
	sub.f32 	%f140, %f4, %f138;
	mul.f32 	%f141, %f140, %f140;
	fma.rn.f32 	%f142, %f139, %f139, %f141;
	mul.wide.s32 	%rd43, %r90, 12;
	add.s64 	%rd44, %rd2, %rd43;
	ld.global.f32 	%f143, [%rd44];
	ld.global.f32 	%f144, [%rd44+4];
	sub.f32 	%f145, %f3, %f143;
	sub.f32 	%f146, %f4, %f144;
	mul.f32 	%f147, %f146, %f146;
	fma.rn.f32 	%f148, %f145, %f145, %f147;
	setp.lt.f32 	%p18, %f142, %f148;
	selp.b32 	%r113, %r91, %r90, %p18;
	add.s32 	%r108, %r108, 4;
$L__BB0_10:
	and.b32  	%r92, %r22, 3;
	setp.eq.s32 	%p19, %r92, 0;
	@%p19 bra 	$L__BB0_15;
	mad.lo.s16 	%rs3, %rs48, %rs12, %rs13;
	and.b16  	%rs17, %rs3, 3;
	setp.eq.s16 	%p20, %rs17, 1;
	@%p20 bra 	$L__BB0_13;
	mul.wide.s32 	%rd45, %r108, 12;
	add.s64 	%rd46, %rd2, %rd45;
	ld.global.f32 	%f149, [%rd46];
	ld.global.f32 	%f150, [%rd46+4];
	sub.f32 	%f151, %f3, %f149;
	sub.f32 	%f152, %f4, %f150;
	mul.f32 	%f153, %f152, %f152;
	fma.rn.f32 	%f154, %f151, %f151, %f153;
	mul.wide.s32 	%rd47, %r113, 12;
	add.s64 	%rd48, %rd2, %rd47;
	ld.global.f32 	%f155, [%rd48];
	ld.global.f32 	%f156, [%rd48+4];
	sub.f32 	%f157, %f3, %f155;
	sub.f32 	%f158, %f4, %f156;
	mul.f32 	%f159, %f158, %f158;
	fma.rn.f32 	%f160, %f157, %f157, %f159;
	setp.lt.f32 	%p21, %f154, %f160;
	selp.b32 	%r94, %r108, %r113, %p21;
	add.s32 	%r95, %r108, 1;
	ld.global.f32 	%f161, [%rd46+12];
	ld.global.f32 	%f162, [%rd46+16];
	sub.f32 	%f163, %f3, %f161;
	sub.f32 	%f164, %f4, %f162;
	mul.f32 	%f165, %f164, %f164;
	fma.rn.f32 	%f166, %f163, %f163, %f165;
	mul.wide.s32 	%rd49, %r94, 12;
	add.s64 	%rd50, %rd2, %rd49;
	ld.global.f32 	%f167, [%rd50];
	ld.global.f32 	%f168, [%rd50+4];
	sub.f32 	%f169, %f3, %f167;
	sub.f32 	%f170, %f4, %f168;
	mul.f32 	%f171, %f170, %f170;
	fma.rn.f32 	%f172, %f169, %f169, %f171;
	setp.lt.f32 	%p22, %f166, %f172;
	selp.b32 	%r113, %r95, %r94, %p22;
	add.s32 	%r108, %r108, 2;
$L__BB0_13:
	and.b16  	%rs18, %rs3, 1;
	setp.eq.b16 	%p23, %rs18, 1;
	not.pred 	%p24, %p23;
	@%p24 bra 	$L__BB0_15;
	mul.wide.s32 	%rd51, %r108, 12;
	add.s64 	%rd52, %rd2, %rd51;
	ld.global.f32 	%f173, [%rd52];
	ld.global.f32 	%f174, [%rd52+4];
	sub.f32 	%f175, %f3, %f173;
	sub.f32 	%f176, %f4, %f174;
	mul.f32 	%f177, %f176, %f176;
	fma.rn.f32 	%f178, %f175, %f175, %f177;
	mul.wide.s32 	%rd53, %r113, 12;
	add.s64 	%rd54, %rd2, %rd53;
	ld.global.f32 	%f179, [%rd54];
	ld.global.f32 	%f180, [%rd54+4];
	sub.f32 	%f181, %f3, %f179;
	sub.f32 	%f182, %f4, %f180;
	mul.f32 	%f183, %f182, %f182;
	fma.rn.f32 	%f184, %f181, %f181, %f183;
	setp.lt.f32 	%p25, %f178, %f184;
	selp.b32 	%r113, %r108, %r113, %p25;
$L__BB0_15:
	mul.wide.s32 	%rd55, %r113, 12;
	add.s64 	%rd56, %rd2, %rd55;
	ld.global.f32 	%f185, [%rd56];
	ld.global.f32 	%f186, [%rd56+4];
	ld.global.u32 	%r96, [%rd56+8];
	mul.wide.s32 	%rd57, %r100, 12;
	add.s64 	%rd58, %rd2, %rd57;
	ld.global.f32 	%f187, [%rd58];
	ld.global.f32 	%f188, [%rd58+4];
	ld.global.u32 	%r97, [%rd58+8];
	st.global.f32 	[%rd56], %f187;
	st.global.f32 	[%rd56+4], %f188;
	st.global.u32 	[%rd56+8], %r97;
	st.global.f32 	[%rd58], %f185;
	st.global.f32 	[%rd58+4], %f186;
	st.global.u32 	[%rd58+8], %r96;
	add.s32 	%r100, %r100, %r4;
	setp.lt.s32 	%p26, %r100, %r53;
	add.s32 	%r99, %r99, 1;
	add.s16 	%rs49, %rs49, 1;
	add.s16 	%rs48, %rs48, 1;
	@%p26 bra 	$L__BB0_2;
$L__BB0_16:
	setp.ne.s32 	%p27, %r3, 0;
	setp.lt.s32 	%p28, %r53, 1;
	or.pred  	%p29, %p27, %p28;
	@%p29 bra 	$L__BB0_29;
	and.b32  	%r37, %r53, 15;
	setp.lt.u32 	%p30, %r53, 16;
	mov.b32 	%r116, 0;
	@%p30 bra 	$L__BB0_20;
	and.b32  	%r116, %r53, 2147483632;
	neg.s32 	%r114, %r116;
	add.s64 	%rd71, %rd2, 104;
	add.s64 	%rd70, %rd1, 7;
$L__BB0_19:
	.pragma "nounroll";
	ld.global.u8 	%rs19, [%rd71+-96];
	st.global.u8 	[%rd70+-7], %rs19;
	ld.global.u8 	%rs20, [%rd71+-84];
	st.global.u8 	[%rd70+-6], %rs20;
	ld.global.u8 	%rs21, [%rd71+-72];
	st.global.u8 	[%rd70+-5], %rs21;
	ld.global.u8 	%rs22, [%rd71+-60];
	st.global.u8 	[%rd70+-4], %rs22;
	ld.global.u8 	%rs23, [%rd71+-48];
	st.global.u8 	[%rd70+-3], %rs23;
	ld.global.u8 	%rs24, [%rd71+-36];
	st.global.u8 	[%rd70+-2], %rs24;
	ld.global.u8 	%rs25, [%rd71+-24];
	st.global.u8 	[%rd70+-1], %rs25;
	ld.global.u8 	%rs26, [%rd71+-12];
	st.global.u8 	[%rd70], %rs26;
	ld.global.u8 	%rs27, [%rd71];
	st.global.u8 	[%rd70+1], %rs27;
	ld.global.u8 	%rs28, [%rd71+12];
	st.global.u8 	[%rd70+2], %rs28;
	ld.global.u8 	%rs29, [%rd71+24];
	st.global.u8 	[%rd70+3], %rs29;
	ld.global.u8 	%rs30, [%rd71+36];
	st.global.u8 	[%rd70+4], %rs30;
	ld.global.u8 	%rs31, [%rd71+48];
	st.global.u8 	[%rd70+5], %rs31;
	ld.global.u8 	%rs32, [%rd71+60];
	st.global.u8 	[%rd70+6], %rs32;
	ld.global.u8 	%rs33, [%rd71+72];
	st.global.u8 	[%rd70+7], %rs33;
	ld.global.u8 	%rs34, [%rd71+84];
	st.global.u8 	[%rd70+8], %rs34;
	add.s32 	%r114, %r114, 16;
	add.s64 	%rd71, %rd71, 192;
	add.s64 	%rd70, %rd70, 16;
	setp.ne.s32 	%p31, %r114, 0;
	@%p31 bra 	$L__BB0_19;
$L__BB0_20:
	setp.eq.s32 	%p32, %r37, 0;
	@%p32 bra 	$L__BB0_29;
	and.b32  	%r43, %r53, 7;
	setp.lt.u32 	%p33, %r37, 8;
	@%p33 bra 	$L__BB0_23;
	cvt.u64.u32 	%rd59, %r116;
	mul.wide.u32 	%rd60, %r116, 12;
	add.s64 	%rd61, %rd2, %rd60;
	ld.global.u8 	%rs35, [%rd61+8];
	add.s64 	%rd62, %rd1, %rd59;
	st.global.u8 	[%rd62], %rs35;
	ld.global.u8 	%rs36, [%rd61+20];
	st.global.u8 	[%rd62+1], %rs36;
	ld.global.u8 	%rs37, [%rd61+32];
	st.global.u8 	[%rd62+2], %rs37;
	ld.global.u8 	%rs38, [%rd61+44];
	st.global.u8 	[%rd62+3], %rs38;
	ld.global.u8 	%rs39, [%rd61+56];
	st.global.u8 	[%rd62+4], %rs39;
	ld.global.u8 	%rs40, [%rd61+68];
	st.global.u8 	[%rd62+5], %rs40;
	ld.global.u8 	%rs41, [%rd61+80];
	st.global.u8 	[%rd62+6], %rs41;
	ld.global.u8 	%rs42, [%rd61+92];
	st.global.u8 	[%rd62+7], %rs42;
	add.s32 	%r116, %r116, 8;
$L__BB0_23:
	setp.eq.s32 	%p34, %r43, 0;
	@%p34 bra 	$L__BB0_29;
	and.b32  	%r46, %r53, 3;
	setp.lt.u32 	%p35, %r43, 4;
	@%p35 bra 	$L__BB0_26;
	cvt.u64.u32 	%rd63, %r116;
	mul.wide.u32 	%rd64, %r116, 12;
	add.s64 	%rd65, %rd2, %rd64;
	ld.global.u8 	%rs43, [%rd65+8];
	add.s64 	%rd66, %rd1, %rd63;
	st.global.u8 	[%rd66], %rs43;
	ld.global.u8 	%rs44, [%rd65+20];
	st.global.u8 	[%rd66+1], %rs44;
	ld.global.u8 	%rs45, [%rd65+32];
	st.global.u8 	[%rd66+2], %rs45;
	ld.global.u8 	%rs46, [%rd65+44];
	st.global.u8 	[%rd66+3], %rs46;
	add.s32 	%r116, %r116, 4;
$L__BB0_26:
	setp.eq.s32 	%p36, %r46, 0;
	@%p36 bra 	$L__BB0_29;
	cvt.u64.u32 	%rd67, %r116;
	add.s64 	%rd73, %rd1, %rd67;
	mul.wide.u32 	%rd68, %r116, 12;
	add.s64 	%rd69, %rd68, %rd2;
	add.s64 	%rd72, %rd69, 8;
	neg.s32 	%r118, %r46;
$L__BB0_28:
	.pragma "nounroll";
	ld.global.u8 	%rs47, [%rd72];
	st.global.u8 	[%rd73], %rs47;
	add.s64 	%rd73, %rd73, 1;
	add.s64 	%rd72, %rd72, 12;
	add.s32 	%r118, %r118, 1;
	setp.ne.s32 	%p37, %r118, 0;
	@%p37 bra 	$L__BB0_28;
$L__BB0_29:
	ret;

}
	// .globl	_Z12count_labelsPciPi
.visible .entry _Z12count_labelsPciPi(
	.param .u64 .ptr .align 1 _Z12count_labelsPciPi_param_0,
	.param .u32 _Z12count_labelsPciPi_param_1,
	.param .u64 .ptr .align 1 _Z12count_labelsPciPi_param_2
)
{
	.reg .pred 	%p<10>;
	.reg .b16 	%rs<6>;
	.reg .b32 	%r<59>;
	.reg .b64 	%rd<11>;

	ld.param.u64 	%rd2, [_Z12count_labelsPciPi_param_0];
	ld.param.u32 	%r17, [_Z12count_labelsPciPi_param_1];
	cvta.to.global.u64 	%rd1, %rd2;
	mov.u32 	%r1, %tid.x;
	mov.u32 	%r18, %ctaid.x;
	mov.u32 	%r58, %ntid.x;
	mad.lo.s32 	%r56, %r18, %r58, %r1;
	mov.u32 	%r19, %nctaid.x;
	mul.lo.s32 	%r4, %r58, %r19;
	setp.ge.s32 	%p1, %r56, %r17;
	@%p1 bra 	$L__BB1_7;
	add.s32 	%r20, %r56, %r4;
	max.s32 	%r21, %r17, %r20;
	setp.lt.s32 	%p2, %r20, %r17;
	selp.u32 	%r22, 1, 0, %p2;
	add.s32 	%r23, %r20, %r22;
	sub.s32 	%r24, %r21, %r23;
	div.u32 	%r25, %r24, %r4;
	add.s32 	%r5, %r25, %r22;
	and.b32  	%r26, %r5, 3;
	setp.eq.s32 	%p3, %r26, 3;
	@%p3 bra 	$L__BB1_4;
	add.s32 	%r27, %r5, 1;
	and.b32  	%r28, %r27, 3;
	neg.s32 	%r54, %r28;
$L__BB1_3:
	.pragma "nounroll";
	cvt.s64.s32 	%rd3, %r56;
	add.s64 	%rd4, %rd1, %rd3;
	ld.global.s8 	%rs1, [%rd4];
	mul.wide.s16 	%r29, %rs1, 4;
	mov.u32 	%r30, s_counts;
	add.s32 	%r31, %r30, %r29;
	atom.shared.add.u32 	%r32, [%r31], 1;
	add.s32 	%r56, %r56, %r4;
	add.s32 	%r54, %r54, 1;
	setp.ne.s32 	%p4, %r54, 0;
	@%p4 bra 	$L__BB1_3;
$L__BB1_4:
	setp.lt.u32 	%p5, %r5, 3;
	@%p5 bra 	$L__BB1_7;
	mov.u32 	%r34, s_counts;
	cvt.s64.s32 	%rd7, %r4;
	shl.b32 	%r46, %r4, 2;
$L__BB1_6:
	cvt.s64.s32 	%rd5, %r56;
	add.s64 	%rd6, %rd1, %rd5;
	ld.global.s8 	%rs2, [%rd6];
	mul.wide.s16 	%r33, %rs2, 4;
	add.s32 	%r35, %r34, %r33;
	atom.shared.add.u32 	%r36, [%r35], 1;
	add.s64 	%rd8, %rd6, %rd7;
	ld.global.s8 	%rs3, [%rd8];
	mul.wide.s16 	%r37, %rs3, 4;
	add.s32 	%r38, %r34, %r37;
	atom.shared.add.u32 	%r39, [%r38], 1;
	add.s64 	%rd9, %rd8, %rd7;
	ld.global.s8 	%rs4, [%rd9];
	mul.wide.s16 	%r40, %rs4, 4;
	add.s32 	%r41, %r34, %r40;
	atom.shared.add.u32 	%r42, [%r41], 1;
	add.s64 	%rd10, %rd9, %rd7;
	ld.global.s8 	%rs5, [%rd10];
	mul.wide.s16 	%r43, %rs5, 4;
	add.s32 	%r44, %r34, %r43;
	atom.shared.add.u32 	%r45, [%r44], 1;
	add.s32 	%r56, %r46, %r56;
	setp.lt.s32 	%p6, %r56, %r17;
	@%p6 bra 	$L__BB1_6;
$L__BB1_7:
	bar.sync 	0;
	setp.lt.u32 	%p7, %r58, 2;
	@%p7 bra 	$L__BB1_12;
	shl.b32 	%r47, %r1, 2;
	mov.u32 	%r48, s_counts;
	add.s32 	%r14, %r48, %r47;
$L__BB1_9:
	shr.u32 	%r16, %r58, 1;
	setp.ge.u32 	%p8, %r1, %r16;
	@%p8 bra 	$L__BB1_11;
	shl.b32 	%r49, %r16, 2;
	add.s32 	%r50, %r14, %r49;
	ld.shared.u32 	%r51, [%r50];
	ld.shared.u32 	%r52, [%r14];
	add.s32 	%r53, %r52, %r51;
	st.shared.u32 	[%r14], %r53;
$L__BB1_11:
	bar.sync 	0;
	setp.gt.u32 	%p9, %r58, 3;
	mov.u32 	%r58, %r16;
	@%p9 bra 	$L__BB1_9;
$L__BB1_12:
	ret;

}


// ===== COMPILED SASS (sm_100) =====

	.target	sm_100

	.elftype	@"ET_EXEC"


//--------------------- .note.nv.tkinfo           --------------------------
	.section	.note.nv.tkinfo,"",@"SHT_NOTE"
	.sectionflags	@"SHF_NOTE_NV_TKINFO"
	.tkinfo
        /*0018*/ 	.word	0x00000002
        /*0030*/ 	.string	""
        /*0030*/ 	.string	"ptxas"
        /*0030*/ 	.string	"Cuda compilation tools, release 13.0, V13.0.88"
        /*0030*/ 	.string	"Build cuda_13.0.r13.0/compiler.36424714_0"
        /*0030*/ 	.string	"-arch sm_100 -m 64 "



//--------------------- .note.nv.cuinfo           --------------------------
	.section	.note.nv.cuinfo,"",@"SHT_NOTE"
	.sectionflags	@"SHF_NOTE_NV_CUINFO"
        /*0018*/ 	.short	0x0002
        /*001a*/ 	.short	0x0064
        /*001c*/ 	.short	0x0082
	.zero		2


//--------------------- .nv.info                  --------------------------
	.section	.nv.info,"",@"SHT_CUDA_INFO"
	.align	4


	//----- nvinfo : EIATTR_REGCOUNT
	.align		4
        /*0000*/ 	.byte	0x04, 0x2f
        /*0002*/ 	.short	(.L_1 - .L_0)
	.align		4
.L_0:
        /*0004*/ 	.word	index@(_Z10k_smallestP8GPUPointS_iiPc)
        /*0008*/ 	.word	0x0000001c


	//----- nvinfo : EIATTR_FRAME_SIZE
	.align		4
.L_1:
        /*000c*/ 	.byte	0x04, 0x11
        /*000e*/ 	.short	(.L_3 - .L_2)
	.align		4
.L_2:
        /*0010*/ 	.word	index@(_Z10k_smallestP8GPUPointS_iiPc)
        /*0014*/ 	.word	0x00000000


	//----- nvinfo : EIATTR_REGCOUNT
	.align		4
.L_3:
        /*0018*/ 	.byte	0x04, 0x2f
        /*001a*/ 	.short	(.L_5 - .L_4)
	.align		4
.L_4:
        /*001c*/ 	.word	index@(_Z12count_labelsPciPi)
        /*0020*/ 	.word	0x00000018


	//----- nvinfo : EIATTR_FRAME_SIZE
	.align		4
.L_5:
        /*0024*/ 	.byte	0x04, 0x11
        /*0026*/ 	.short	(.L_7 - .L_6)
	.align		4
.L_6:
        /*0028*/ 	.word	index@(_Z12count_labelsPciPi)
        /*002c*/ 	.word	0x00000000


	//----- nvinfo : EIATTR_MIN_STACK_SIZE
	.align		4
.L_7:
        /*0030*/ 	.byte	0x04, 0x12
        /*0032*/ 	.short	(.L_9 - .L_8)
	.align		4
.L_8:
        /*0034*/ 	.word	index@(_Z12count_labelsPciPi)
        /*0038*/ 	.word	0x00000000


	//----- nvinfo : EIATTR_MIN_STACK_SIZE
	.align		4
.L_9:
        /*003c*/ 	.byte	0x04, 0x12
        /*003e*/ 	.short	(.L_11 - .L_10)
	.align		4
.L_10:
        /*0040*/ 	.word	index@(_Z10k_smallestP8GPUPointS_iiPc)
        /*0044*/ 	.word	0x00000000
.L_11:


//--------------------- .nv.compat                --------------------------
	.section	.nv.compat,"",@"SHT_CUDA_COMPAT_INFO"
	.align	4
        /*0000*/ 	.byte	0x02, 0x09, 0x00, 0x00, 0x02, 0x02, 0x01, 0x00, 0x02, 0x05, 0x05, 0x00, 0x03, 0x07, 0x01, 0x01
        /*0010*/ 	.byte	0x02, 0x03, 0x00, 0x00, 0x02, 0x06, 0x01, 0x00, 0x04, 0x0b, 0x08, 0x00, 0x09, 0x00, 0x00, 0x00
        /*0020*/ 	.byte	0x00, 0x00, 0x00, 0x00


//--------------------- .nv.info._Z12count_labelsPciPi --------------------------
	.section	.nv.info._Z12count_labelsPciPi,"",@"SHT_CUDA_INFO"
	.sectionflags	@""
	.align	4


	//----- nvinfo : EIATTR_CUDA_API_VERSION
	.align		4
        /*0000*/ 	.byte	0x04, 0x37
        /*0002*/ 	.short	(.L_13 - .L_12)
.L_12:
        /*0004*/ 	.word	0x00000082


	//----- nvinfo : EIATTR_KPARAM_INFO
	.align		4
.L_13:
        /*0008*/ 	.byte	0x04, 0x17
        /*000a*/ 	.short	(.L_15 - .L_14)
.L_14:
        /*000c*/ 	.word	0x00000000
        /*0010*/ 	.short	0x0002
        /*0012*/ 	.short	0x0010
        /*0014*/ 	.byte	0x00, 0xf5, 0x21, 0x00


	//----- nvinfo : EIATTR_KPARAM_INFO
	.align		4
.L_15:
        /*0018*/ 	.byte	0x04, 0x17
        /*001a*/ 	.short	(.L_17 - .L_16)
.L_16:
        /*001c*/ 	.word	0x00000000
        /*0020*/ 	.short	0x0001
        /*0022*/ 	.short	0x0008
        /*0024*/ 	.byte	0x00, 0xf0, 0x11, 0x00


	//----- nvinfo : EIATTR_KPARAM_INFO
	.align		4
.L_17:
        /*0028*/ 	.byte	0x04, 0x17
        /*002a*/ 	.short	(.L_19 - .L_18)
.L_18:
        /*002c*/ 	.word	0x00000000
        /*0030*/ 	.short	0x0000
        /*0032*/ 	.short	0x0000
        /*0034*/ 	.byte	0x00, 0xf5, 0x21, 0x00


	//----- nvinfo : EIATTR_SPARSE_MMA_MASK
	.align		4
.L_19:
        /*0038*/ 	.byte	0x03, 0x50
        /*003a*/ 	.short	0x0000


	//----- nvinfo : EIATTR_MAXREG_COUNT
	.align		4
        /*003c*/ 	.byte	0x03, 0x1b
        /*003e*/ 	.short	0x00ff


	//----- nvinfo : EIATTR_NUM_BARRIERS
	.align		4
        /*0040*/ 	.byte	0x02, 0x4c
        /*0042*/ 	.byte	0x01
	.zero		1


	//----- nvinfo : EIATTR_MERCURY_ISA_VERSION
	.align		4
        /*0044*/ 	.byte	0x03, 0x5f
        /*0046*/ 	.short	0x0101


	//----- nvinfo : EIATTR_VRC_CTA_INIT_COUNT
	.align		4
        /*0048*/ 	.byte	0x02, 0x4a
	.zero		1
	.zero		1


	//----- nvinfo : EIATTR_EXIT_INSTR_OFFSETS
	.align		4
        /*004c*/ 	.byte	0x04, 0x1c
        /*004e*/ 	.short	(.L_21 - .L_20)


	//   ....[0]....
.L_20:
        /*0050*/ 	.word	0x00000640


	//   ....[1]....
        /*0054*/ 	.word	0x00000740


	//----- nvinfo : EIATTR_CRS_STACK_SIZE
	.align		4
.L_21:
        /*0058*/ 	.byte	0x04, 0x1e
        /*005a*/ 	.short	(.L_23 - .L_22)
.L_22:
        /*005c*/ 	.word	0x00000000


	//----- nvinfo : EIATTR_CBANK_PARAM_SIZE
	.align		4
.L_23:
        /*0060*/ 	.byte	0x03, 0x19
        /*0062*/ 	.short	0x0018


	//----- nvinfo : EIATTR_PARAM_CBANK
	.align		4
        /*0064*/ 	.byte	0x04, 0x0a
        /*0066*/ 	.short	(.L_25 - .L_24)
	.align		4
.L_24:
        /*0068*/ 	.word	index@(.nv.constant0._Z12count_labelsPciPi)
        /*006c*/ 	.short	0x0380
        /*006e*/ 	.short	0x0018


	//----- nvinfo : EIATTR_SW_WAR
	.align		4
.L_25:
        /*0070*/ 	.byte	0x04, 0x36
        /*0072*/ 	.short	(.L_27 - .L_26)
.L_26:
        /*0074*/ 	.word	0x00000008
.L_27:


//--------------------- .nv.info._Z10k_smallestP8GPUPointS_iiPc --------------------------
	.section	.nv.info._Z10k_smallestP8GPUPointS_iiPc,"",@"SHT_CUDA_INFO"
	.sectionflags	@""
	.align	4


	//----- nvinfo : EIATTR_CUDA_API_VERSION
	.align		4
        /*0000*/ 	.byte	0x04, 0x37
        /*0002*/ 	.short	(.L_29 - .L_28)
.L_28:
        /*0004*/ 	.word	0x00000082


	//----- nvinfo : EIATTR_KPARAM_INFO
	.align		4
.L_29:
        /*0008*/ 	.byte	0x04, 0x17
        /*000a*/ 	.short	(.L_31 - .L_30)
.L_30:
        /*000c*/ 	.word	0x00000000
        /*0010*/ 	.short	0x0004
        /*0012*/ 	.short	0x0020
        /*0014*/ 	.byte	0x00, 0xf5, 0x21, 0x00


	//----- nvinfo : EIATTR_KPARAM_INFO
	.align		4
.L_31:
        /*0018*/ 	.byte	0x04, 0x17
        /*001a*/ 	.short	(.L_33 - .L_32)
.L_32:
        /*001c*/ 	.word	0x00000000
        /*0020*/ 	.short	0x0003
        /*0022*/ 	.short	0x0018
        /*0024*/ 	.byte	0x00, 0xf0, 0x11, 0x00


	//----- nvinfo : EIATTR_KPARAM_INFO
	.align		4
.L_33:
        /*0028*/ 	.byte	0x04, 0x17
        /*002a*/ 	.short	(.L_35 - .L_34)
.L_34:
        /*002c*/ 	.word	0x00000000
        /*0030*/ 	.short	0x0002
        /*0032*/ 	.short	0x0014
        /*0034*/ 	.byte	0x00, 0xf0, 0x11, 0x00


	//----- nvinfo : EIATTR_KPARAM_INFO
	.align		4
.L_35:
        /*0038*/ 	.byte	0x04, 0x17
        /*003a*/ 	.short	(.L_37 - .L_36)
.L_36:
        /*003c*/ 	.word	0x00000000
        /*0040*/ 	.short	0x0001
        /*0042*/ 	.short	0x0008
        /*0044*/ 	.byte	0x00, 0xf0, 0x31, 0x00


	//----- nvinfo : EIATTR_KPARAM_INFO
	.align		4
.L_37:
        /*0048*/ 	.byte	0x04, 0x17
        /*004a*/ 	.short	(.L_39 - .L_38)
.L_38:
        /*004c*/ 	.word	0x00000000
        /*0050*/ 	.short	0x0000
        /*0052*/ 	.short	0x0000
        /*0054*/ 	.byte	0x00, 0xf5, 0x21, 0x00


	//----- nvinfo : EIATTR_SPARSE_MMA_MASK
	.align		4
.L_39:
        /*0058*/ 	.byte	0x03, 0x50
        /*005a*/ 	.short	0x0000


	//----- nvinfo : EIATTR_MAXREG_COUNT
	.align		4
        /*005c*/ 	.byte	0x03, 0x1b
        /*005e*/ 	.short	0x00ff


	//----- nvinfo : EIATTR_MERCURY_ISA_VERSION
	.align		4
        /*0060*/ 	.byte	0x03, 0x5f
        /*0062*/ 	.short	0x0101


	//----- nvinfo : EIATTR_VRC_CTA_INIT_COUNT
	.align		4
        /*0064*/ 	.byte	0x02, 0x4a
	.zero		1
	.zero		1


	//----- nvinfo : EIATTR_EXIT_INSTR_OFFSETS
	.align		4
        /*0068*/ 	.byte	0x04, 0x1c
        /*006a*/ 	.short	(.L_41 - .L_40)


	//   ....[0]....
.L_40:
        /*006c*/ 	.word	0x00001520


	//   ....[1]....
        /*0070*/ 	.word	0x00001910


	//   ....[2]....
        /*0074*/ 	.word	0x00001ae0


	//   ....[3]....
        /*0078*/ 	.word	0x00001c30


	//   ....[4]....
        /*007c*/ 	.word	0x00001d90


	//----- nvinfo : EIATTR_CRS_STACK_SIZE
	.align		4
.L_41:
        /*0080*/ 	.byte	0x04, 0x1e
        /*0082*/ 	.short	(.L_43 - .L_42)
.L_42:
        /*0084*/ 	.word	0x00000000


	//----- nvinfo : EIATTR_CBANK_PARAM_SIZE
	.align		4
.L_43:
        /*0088*/ 	.byte	0x03, 0x19
        /*008a*/ 	.short	0x0028


	//----- nvinfo : EIATTR_PARAM_CBANK
	.align		4
        /*008c*/ 	.byte	0x04, 0x0a
        /*008e*/ 	.short	(.L_45 - .L_44)
	.align		4
.L_44:
        /*0090*/ 	.word	index@(.nv.constant0._Z10k_smallestP8GPUPointS_iiPc)
        /*0094*/ 	.short	0x0380
        /*0096*/ 	.short	0x0028


	//----- nvinfo : EIATTR_SW_WAR
	.align		4
.L_45:
        /*0098*/ 	.byte	0x04, 0x36
        /*009a*/ 	.short	(.L_47 - .L_46)
.L_46:
        /*009c*/ 	.word	0x00000008
.L_47:


//--------------------- .nv.callgraph             --------------------------
	.section	.nv.callgraph,"",@"SHT_CUDA_CALLGRAPH"
	.align	4
	.sectionentsize	8
	.align		4
        /*0000*/ 	.word	0x00000000
	.align		4
        /*0004*/ 	.word	0xffffffff
	.align		4
        /*0008*/ 	.word	0x00000000
	.align		4
        /*000c*/ 	.word	0xfffffffe
	.align		4
        /*0010*/ 	.word	0x00000000
	.align		4
        /*0014*/ 	.word	0xfffffffd
	.align		4
        /*0018*/ 	.word	0x00000000
	.align		4
        /*001c*/ 	.word	0xfffffffc


//--------------------- .text._Z12count_labelsPciPi --------------------------
	.section	.text._Z12count_labelsPciPi,"ax",@progbits
	.align	128
        .global         _Z12count_labelsPciPi
        .type           _Z12count_labelsPciPi,@function
        .size           _Z12count_labelsPciPi,(.L_x_30 - _Z12count_labelsPciPi)
        .other          _Z12count_labelsPciPi,@"STO_CUDA_ENTRY STV_DEFAULT"
_Z12count_labelsPciPi:
.text._Z12count_labelsPciPi:
[----:B------:R-:W-:Y:S01]  /*0000*/  LDC R1, c[0x0][0x37c] ;  /* 0x0000df00ff017b82 */ /* 0x000fe20000000800 */
[----:B------:R-:W0:Y:S07]  /*0010*/  S2R R3, SR_TID.X ;  /* 0x0000000000037919 */ /* 0x000e2e0000002100 */
[----:B------:R-:W0:Y:S01]  /*0020*/  S2UR UR4, SR_CTAID.X ;  /* 0x00000000000479c3 */ /* 0x000e220000002500 */
[----:B------:R-:W1:Y:S01]  /*0030*/  LDCU UR6, c[0x0][0x388] ;  /* 0x00007100ff0677ac */ /* 0x000e620008000800 */
[----:B------:R-:W-:Y:S01]  /*0040*/  BSSY.RECONVERGENT B0, `(.L_x_0) ;  /* 0x000005d000007945 */ /* 0x000fe20003800200 */
[----:B------:R-:W2:Y:S05]  /*0050*/  LDCU.64 UR8, c[0x0][0x380] ;  /* 0x00007000ff0877ac */ /* 0x000eaa0008000a00 */
[----:B------:R-:W0:Y:S01]  /*0060*/  LDC R2, c[0x0][0x360] ;  /* 0x0000d800ff027b82 */ /* 0x000e220000000800 */
[----:B------:R-:W3:Y:S01]  /*0070*/  LDCU UR5, c[0x0][0x370] ;  /* 0x00006e00ff0577ac */ /* 0x000ee20008000800 */
[----:B------:R-:W4:Y:S01]  /*0080*/  LDCU.64 UR10, c[0x0][0x380] ;  /* 0x00007000ff0a77ac */ /* 0x000f220008000a00 */
[----:B0-----:R-:W-:-:S02]  /*0090*/  IMAD R5, R2, UR4, R3 ;  /* 0x0000000402057c24 */ /* 0x001fc4000f8e0203 */
[----:B---3--:R-:W-:-:S03]  /*00a0*/  IMAD R0, R2, UR5, RZ ;  /* 0x0000000502007c24 */ /* 0x008fc6000f8e02ff */
[----:B-1----:R-:W-:-:S13]  /*00b0*/  ISETP.GE.AND P0, PT, R5, UR6, PT ;  /* 0x0000000605007c0c */ /* 0x002fda000bf06270 */
[----:B--2-4-:R-:W-:Y:S05]  /*00c0*/  @P0 BRA `(.L_x_1) ;  /* 0x0000000400500947 */ /* 0x014fea0003800000 */
[----:B------:R-:W0:Y:S01]  /*00d0*/  I2F.U32.RP R10, R0 ;  /* 0x00000000000a7306 */ /* 0x000e220000209000 */
[C---:B------:R-:W-:Y:S01]  /*00e0*/  IMAD.IADD R4, R0.reuse, 0x1, R5 ;  /* 0x0000000100047824 */ /* 0x040fe200078e0205 */
[----:B------:R-:W-:Y:S01]  /*00f0*/  ISETP.NE.U32.AND P2, PT, R0, RZ, PT ;  /* 0x000000ff0000720c */ /* 0x000fe20003f45070 */
[----:B------:R-:W-:Y:S01]  /*0100*/  IMAD.MOV R11, RZ, RZ, -R0 ;  /* 0x000000ffff0b7224 */ /* 0x000fe200078e0a00 */
[----:B------:R-:W1:Y:S01]  /*0110*/  LDC.64 R14, c[0x0][0x358] ;  /* 0x0000d600ff0e7b82 */ /* 0x000e620000000a00 */
[----:B------:R-:W-:Y:S01]  /*0120*/  BSSY.RECONVERGENT B1, `(.L_x_2) ;  /* 0x000002a000017945 */ /* 0x000fe20003800200 */
[C---:B------:R-:W-:Y:S02]  /*0130*/  ISETP.GE.AND P0, PT, R4.reuse, UR6, PT ;  /* 0x0000000604007c0c */ /* 0x040fe4000bf06270 */
[----:B------:R-:W-:Y:S02]  /*0140*/  VIMNMX R9, PT, PT, R4, UR6, !PT ;  /* 0x0000000604097c48 */ /* 0x000fe4000ffe0100 */
[----:B------:R-:W-:-:S04]  /*0150*/  SEL R8, RZ, 0x1, P0 ;  /* 0x00000001ff087807 */ /* 0x000fc80000000000 */
[----:B------:R-:W-:Y:S01]  /*0160*/  IADD3 R9, PT, PT, R9, -R4, -R8 ;  /* 0x8000000409097210 */ /* 0x000fe20007ffe808 */
[----:B0-----:R-:W0:Y:S02]  /*0170*/  MUFU.RCP R10, R10 ;  /* 0x0000000a000a7308 */ /* 0x001e240000001000 */
[----:B0-----:R-:W-:-:S06]  /*0180*/  VIADD R6, R10, 0xffffffe ;  /* 0x0ffffffe0a067836 */ /* 0x001fcc0000000000 */
[----:B------:R0:W2:Y:S02]  /*0190*/  F2I.FTZ.U32.TRUNC.NTZ R7, R6 ;  /* 0x0000000600077305 */ /* 0x0000a4000021f000 */
[----:B0-----:R-:W-:Y:S02]  /*01a0*/  IMAD.MOV.U32 R6, RZ, RZ, RZ ;  /* 0x000000ffff067224 */ /* 0x001fe400078e00ff */
[----:B--2---:R-:W-:-:S04]  /*01b0*/  IMAD R11, R11, R7, RZ ;  /* 0x000000070b0b7224 */ /* 0x004fc800078e02ff */
[----:B------:R-:W-:-:S06]  /*01c0*/  IMAD.HI.U32 R10, R7, R11, R6 ;  /* 0x0000000b070a7227 */ /* 0x000fcc00078e0006 */
[----:B------:R-:W-:-:S04]  /*01d0*/  IMAD.HI.U32 R7, R10, R9, RZ ;  /* 0x000000090a077227 */ /* 0x000fc800078e00ff */
[----:B------:R-:W-:-:S04]  /*01e0*/  IMAD.MOV R4, RZ, RZ, -R7 ;  /* 0x000000ffff047224 */ /* 0x000fc800078e0a07 */
[----:B------:R-:W-:-:S05]  /*01f0*/  IMAD R9, R0, R4, R9 ;  /* 0x0000000400097224 */ /* 0x000fca00078e0209 */
[----:B------:R-:W-:-:S13]  /*0200*/  ISETP.GE.U32.AND P0, PT, R9, R0, PT ;  /* 0x000000000900720c */ /* 0x000fda0003f06070 */
[----:B------:R-:W-:Y:S02]  /*0210*/  @P0 IMAD.IADD R9, R9, 0x1, -R0 ;  /* 0x0000000109090824 */ /* 0x000fe400078e0a00 */
[----:B------:R-:W-:-:S03]  /*0220*/  @P0 VIADD R7, R7, 0x1 ;  /* 0x0000000107070836 */ /* 0x000fc60000000000 */
[----:B------:R-:W-:-:S13]  /*0230*/  ISETP.GE.U32.AND P1, PT, R9, R0, PT ;  /* 0x000000000900720c */ /* 0x000fda0003f26070 */
[----:B------:R-:W-:Y:S01]  /*0240*/  @P1 VIADD R7, R7, 0x1 ;  /* 0x0000000107071836 */ /* 0x000fe20000000000 */
[----:B------:R-:W-:-:S05]  /*0250*/  @!P2 LOP3.LUT R7, RZ, R0, RZ, 0x33, !PT ;  /* 0x00000000ff07a212 */ /* 0x000fca00078e33ff */
[----:B------:R-:W-:-:S05]  /*0260*/  IMAD.IADD R4, R8, 0x1, R7 ;  /* 0x0000000108047824 */ /* 0x000fca00078e0207 */
[C---:B------:R-:W-:Y:S02]  /*0270*/  LOP3.LUT R6, R4.reuse, 0x3, RZ, 0xc0, !PT ;  /* 0x0000000304067812 */ /* 0x040fe400078ec0ff */
[----:B------:R-:W-:Y:S02]  /*0280*/  ISETP.GE.U32.AND P0, PT, R4, 0x3, PT ;  /* 0x000000030400780c */ /* 0x000fe40003f06070 */
[----:B------:R-:W-:-:S13]  /*0290*/  ISETP.NE.AND P1, PT, R6, 0x3, PT ;  /* 0x000000030600780c */ /* 0x000fda0003f25270 */
[----:B-1----:R-:W-:Y:S05]  /*02a0*/  @!P1 BRA `(.L_x_3) ;  /* 0x0000000000449947 */ /* 0x002fea0003800000 */
[----:B------:R-:W0:Y:S01]  /*02b0*/  S2R R9, SR_CgaCtaId ;  /* 0x0000000000097919 */ /* 0x000e220000008800 */
[----:B------:R-:W-:Y:S01]  /*02c0*/  VIADD R4, R4, 0x1 ;  /* 0x0000000104047836 */ /* 0x000fe20000000000 */
[----:B------:R-:W-:-:S04]  /*02d0*/  MOV R6, 0x400 ;  /* 0x0000040000067802 */ /* 0x000fc80000000f00 */
[----:B------:R-:W-:-:S05]  /*02e0*/  LOP3.LUT R4, R4, 0x3, RZ, 0xc0, !PT ;  /* 0x0000000304047812 */ /* 0x000fca00078ec0ff */
[----:B------:R-:W-:Y:S01]  /*02f0*/  IMAD.MOV R4, RZ, RZ, -R4 ;  /* 0x000000ffff047224 */ /* 0x000fe200078e0a04 */
[----:B0-----:R-:W-:-:S07]  /*0300*/  LEA R9, R9, R6, 0x18 ;  /* 0x0000000609097211 */ /* 0x001fce00078ec0ff */
.L_x_4:
[----:B------:R-:W-:Y:S02]  /*0310*/  R2UR UR4, R14 ;  /* 0x000000000e0472ca */ /* 0x000fe400000e0000 */
[----:B------:R-:W-:Y:S02]  /*0320*/  R2UR UR5, R15 ;  /* 0x000000000f0572ca */ /* 0x000fe400000e0000 */
[----:B------:R-:W-:-:S04]  /*0330*/  IADD3 R6, P1, PT, R5, UR8, RZ ;  /* 0x0000000805067c10 */ /* 0x000fc8000ff3e0ff */
[----:B------:R-:W-:-:S07]  /*0340*/  LEA.HI.X.SX32 R7, R5, UR9, 0x1, P1 ;  /* 0x0000000905077c11 */ /* 0x000fce00088f0eff */
[----:B------:R-:W2:Y:S01]  /*0350*/  LDG.E.S8 R6, desc[UR4][R6.64] ;  /* 0x0000000406067981 */ /* 0x000ea2000c1e1300 */
[----:B------:R-:W-:Y:S02]  /*0360*/  VIADD R4, R4, 0x1 ;  /* 0x0000000104047836 */ /* 0x000fe40000000000 */
[----:B------:R-:W-:-:S03]  /*0370*/  IMAD.IADD R5, R0, 0x1, R5 ;  /* 0x0000000100057824 */ /* 0x000fc600078e0205 */
[----:B------:R-:W-:Y:S01]  /*0380*/  ISETP.NE.AND P1, PT, R4, RZ, PT ;  /* 0x000000ff0400720c */ /* 0x000fe20003f25270 */
[----:B0-2---:R-:W-:-:S05]  /*0390*/  IMAD R8, R6, 0x4, R9 ;  /* 0x0000000406087824 */ /* 0x005fca00078e0209 */
[----:B------:R0:W-:Y:S07]  /*03a0*/  ATOMS.POPC.INC.32 RZ, [R8+URZ] ;  /* 0x0000000008ff7f8c */ /* 0x0001ee000d8000ff */
[----:B------:R-:W-:Y:S05]  /*03b0*/  @P1 BRA `(.L_x_4) ;  /* 0xfffffffc00d41947 */ /* 0x000fea000383ffff */
.L_x_3:
[----:B------:R-:W-:Y:S05]  /*03c0*/  BSYNC.RECONVERGENT B1 ;  /* 0x0000000000017941 */ /* 0x000fea0003800200 */
.L_x_2:
[----:B------:R-:W-:Y:S05]  /*03d0*/  @!P0 BRA `(.L_x_1) ;  /* 0x00000000008c8947 */ /* 0x000fea0003800000 */
[----:B------:R-:W1:Y:S01]  /*03e0*/  S2R R7, SR_CgaCtaId ;  /* 0x0000000000077919 */ /* 0x000e620000008800 */
[----:B------:R-:W-:Y:S02]  /*03f0*/  MOV R4, 0x400 ;  /* 0x0000040000047802 */ /* 0x000fe40000000f00 */
[----:B------:R-:W-:Y:S02]  /*0400*/  SHF.R.S32.HI R19, RZ, 0x1f, R0 ;  /* 0x0000001fff137819 */ /* 0x000fe40000011400 */
[----:B-1----:R-:W-:-:S07]  /*0410*/  LEA R21, R7, R4, 0x18 ;  /* 0x0000000407157211 */ /* 0x002fce00078ec0ff */
.L_x_5:
[C---:B------:R-:W-:Y:S02]  /*0420*/  IADD3 R12, P0, PT, R5.reuse, UR10, RZ ;  /* 0x0000000a050c7c10 */ /* 0x040fe4000ff1e0ff */
[----:B------:R-:W-:Y:S02]  /*0430*/  R2UR UR4, R14 ;  /* 0x000000000e0472ca */ /* 0x000fe400000e0000 */
[----:B------:R-:W-:Y:S02]  /*0440*/  LEA.HI.X.SX32 R13, R5, UR11, 0x1, P0 ;  /* 0x0000000b050d7c11 */ /* 0x000fe400080f0eff */
[----:B------:R-:W-:Y:S02]  /*0450*/  IADD3 R6, P0, PT, R0, R12, RZ ;  /* 0x0000000c00067210 */ /* 0x000fe40007f1e0ff */
[----:B------:R-:W-:Y:S02]  /*0460*/  R2UR UR5, R15 ;  /* 0x000000000f0572ca */ /* 0x000fe400000e0000 */
[----:B------:R-:W-:Y:S01]  /*0470*/  R2UR UR12, R14 ;  /* 0x000000000e0c72ca */ /* 0x000fe200000e0000 */
[----:B------:R-:W-:Y:S01]  /*0480*/  IMAD.X R7, R19, 0x1, R13, P0 ;  /* 0x0000000113077824 */ /* 0x000fe200000e060d */
[----:B0-----:R-:W-:-:S02]  /*0490*/  IADD3 R8, P0, PT, R0, R6, RZ ;  /* 0x0000000600087210 */ /* 0x001fc40007f1e0ff */
[----:B------:R-:W-:Y:S02]  /*04a0*/  R2UR UR13, R15 ;  /* 0x000000000f0d72ca */ /* 0x000fe400000e0000 */
[C---:B------:R-:W-:Y:S01]  /*04b0*/  R2UR UR14, R14.reuse ;  /* 0x000000000e0e72ca */ /* 0x040fe200000e0000 */
[----:B------:R-:W-:Y:S01]  /*04c0*/  IMAD.X R9, R19, 0x1, R7, P0 ;  /* 0x0000000113097824 */ /* 0x000fe200000e0607 */
[C---:B------:R-:W-:Y:S02]  /*04d0*/  R2UR UR15, R15.reuse ;  /* 0x000000000f0f72ca */ /* 0x040fe400000e0000 */
[----:B------:R-:W-:Y:S01]  /*04e0*/  R2UR UR16, R14 ;  /* 0x000000000e1072ca */ /* 0x000fe200000e0000 */
[----:B------:R-:W2:Y:S01]  /*04f0*/  LDG.E.S8 R12, desc[UR4][R12.64] ;  /* 0x000000040c0c7981 */ /* 0x000ea2000c1e1300 */
[----:B------:R-:W-:Y:S02]  /*0500*/  R2UR UR17, R15 ;  /* 0x000000000f1172ca */ /* 0x000fe400000e0000 */
[----:B------:R-:W-:-:S03]  /*0510*/  IADD3 R10, P0, PT, R0, R8, RZ ;  /* 0x00000008000a7210 */ /* 0x000fc60007f1e0ff */
[----:B------:R-:W3:Y:S02]  /*0520*/  LDG.E.S8 R6, desc[UR12][R6.64] ;  /* 0x0000000c06067981 */ /* 0x000ee4000c1e1300 */
[----:B------:R-:W-:Y:S02]  /*0530*/  IMAD.X R11, R19, 0x1, R9, P0 ;  /* 0x00000001130b7824 */ /* 0x000fe400000e0609 */
[----:B------:R-:W4:Y:S04]  /*0540*/  LDG.E.S8 R8, desc[UR14][R8.64] ;  /* 0x0000000e08087981 */ /* 0x000f28000c1e1300 */
[----:B------:R-:W5:Y:S01]  /*0550*/  LDG.E.S8 R10, desc[UR16][R10.64] ;  /* 0x000000100a0a7981 */ /* 0x000f62000c1e1300 */
[----:B------:R-:W-:-:S05]  /*0560*/  IMAD R5, R0, 0x4, R5 ;  /* 0x0000000400057824 */ /* 0x000fca00078e0205 */
[----:B------:R-:W-:Y:S01]  /*0570*/  ISETP.GE.AND P0, PT, R5, UR6, PT ;  /* 0x0000000605007c0c */ /* 0x000fe2000bf06270 */
[----:B-12---:R-:W-:-:S05]  /*0580*/  IMAD R4, R12, 0x4, R21 ;  /* 0x000000040c047824 */ /* 0x006fca00078e0215 */
[----:B------:R1:W-:Y:S01]  /*0590*/  ATOMS.POPC.INC.32 RZ, [R4+URZ] ;  /* 0x0000000004ff7f8c */ /* 0x0003e2000d8000ff */
[--C-:B---3--:R-:W-:Y:S02]  /*05a0*/  IMAD R16, R6, 0x4, R21.reuse ;  /* 0x0000000406107824 */ /* 0x108fe400078e0215 */
[----:B----4-:R-:W-:-:S03]  /*05b0*/  IMAD R17, R8, 0x4, R21 ;  /* 0x0000000408117824 */ /* 0x010fc600078e0215 */
[----:B------:R1:W-:Y:S01]  /*05c0*/  ATOMS.POPC.INC.32 RZ, [R16+URZ] ;  /* 0x0000000010ff7f8c */ /* 0x0003e2000d8000ff */
[----:B-----5:R-:W-:-:S03]  /*05d0*/  IMAD R18, R10, 0x4, R21 ;  /* 0x000000040a127824 */ /* 0x020fc600078e0215 */
[----:B------:R1:W-:Y:S04]  /*05e0*/  ATOMS.POPC.INC.32 RZ, [R17+URZ] ;  /* 0x0000000011ff7f8c */ /* 0x0003e8000d8000ff */
[----:B------:R1:W-:Y:S01]  /*05f0*/  ATOMS.POPC.INC.32 RZ, [R18+URZ] ;  /* 0x0000000012ff7f8c */ /* 0x0003e2000d8000ff */
[----:B------:R-:W-:Y:S05]  /*0600*/  @!P0 BRA `(.L_x_5) ;  /* 0xfffffffc00848947 */ /* 0x000fea000383ffff */
.L_x_1:
[----:B------:R-:W-:Y:S05]  /*0610*/  BSYNC.RECONVERGENT B0 ;  /* 0x0000000000007941 */ /* 0x000fea0003800200 */
.L_x_0:
[----:B------:R-:W-:Y:S01]  /*0620*/  BAR.SYNC.DEFER_BLOCKING 0x0 ;  /* 0x0000000000007b1d */ /* 0x000fe20000010000 */
[----:B------:R-:W-:-:S13]  /*0630*/  ISETP.GE.U32.AND P0, PT, R2, 0x2, PT ;  /* 0x000000020200780c */ /* 0x000fda0003f06070 */
[----:B------:R-:W-:Y:S05]  /*0640*/  @!P0 EXIT ;  /* 0x000000000000894d */ /* 0x000fea0003800000 */
[----:B------:R-:W2:Y:S01]  /*0650*/  S2UR UR5, SR_CgaCtaId ;  /* 0x00000000000579c3 */ /* 0x000ea20000008800 */
[----:B------:R-:W-:Y:S02]  /*0660*/  UMOV UR4, 0x400 ;  /* 0x0000040000047882 */ /* 0x000fe40000000000 */
[----:B--2---:R-:W-:-:S06]  /*0670*/  ULEA UR4, UR5, UR4, 0x18 ;  /* 0x0000000405047291 */ /* 0x004fcc000f8ec0ff */
[----:B------:R-:W-:-:S07]  /*0680*/  LEA R0, R3, UR4, 0x2 ;  /* 0x0000000403007c11 */ /* 0x000fce000f8e10ff */
.L_x_6:
[----:B------:R-:W-:-:S04]  /*0690*/  SHF.R.U32.HI R6, RZ, 0x1, R2 ;  /* 0x00000001ff067819 */ /* 0x000fc80000011602 */
[----:B------:R-:W-:-:S13]  /*06a0*/  ISETP.GE.U32.AND P0, PT, R3, R6, PT ;  /* 0x000000060300720c */ /* 0x000fda0003f06070 */
[----:B-1----:R-:W-:Y:S01]  /*06b0*/  @!P0 IMAD R4, R6, 0x4, R0 ;  /* 0x0000000406048824 */ /* 0x002fe200078e0200 */
[----:B------:R-:W-:Y:S05]  /*06c0*/  @!P0 LDS R5, [R0] ;  /* 0x0000000000058984 */ /* 0x000fea0000000800 */
[----:B------:R-:W1:Y:S02]  /*06d0*/  @!P0 LDS R4, [R4] ;  /* 0x0000000004048984 */ /* 0x000e640000000800 */
[----:B-1----:R-:W-:-:S05]  /*06e0*/  @!P0 IMAD.IADD R5, R4, 0x1, R5 ;  /* 0x0000000104058824 */ /* 0x002fca00078e0205 */
[----:B------:R2:W-:Y:S01]  /*06f0*/  @!P0 STS [R0], R5 ;  /* 0x0000000500008388 */ /* 0x0005e20000000800 */
[----:B------:R-:W-:Y:S01]  /*0700*/  BAR.SYNC.DEFER_BLOCKING 0x0 ;  /* 0x0000000000007b1d */ /* 0x000fe20000010000 */
[----:B------:R-:W-:Y:S01]  /*0710*/  ISETP.GT.U32.AND P0, PT, R2, 0x3, PT ;  /* 0x000000030200780c */ /* 0x000fe20003f04070 */
[----:B------:R-:W-:-:S12]  /*0720*/  IMAD.MOV.U32 R2, RZ, RZ, R6 ;  /* 0x000000ffff027224 */ /* 0x000fd800078e0006 */
[----:B--2---:R-:W-:Y:S05]  /*0730*/  @P0 BRA `(.L_x_6) ;  /* 0xfffffffc00d40947 */ /* 0x004fea000383ffff */
[----:B------:R-:W-:Y:S05]  /*0740*/  EXIT ;  /* 0x000000000000794d */ /* 0x000fea0003800000 */
.L_x_7:
[----:B------:R-:W-:-:S00]  /*0750*/  BRA `(.L_x_7) ;  /* 0xfffffffc00fc7947 */ /* 0x000fc0000383ffff */
[----:B------:R-:W-:-:S00]  /*0760*/  NOP ;  /* 0x0000000000007918 */ /* 0x000fc00000000000 */
        /* <DEDUP_REMOVED lines=9> */
.L_x_30:


//--------------------- .text._Z10k_smallestP8GPUPointS_iiPc --------------------------
	.section	.text._Z10k_smallestP8GPUPointS_iiPc,"ax",@progbits
	.align	128
        .global         _Z10k_smallestP8GPUPointS_iiPc
        .type           _Z10k_smallestP8GPUPointS_iiPc,@function
        .size           _Z10k_smallestP8GPUPointS_iiPc,(.L_x_31 - _Z10k_smallestP8GPUPointS_iiPc)
        .other          _Z10k_smallestP8GPUPointS_iiPc,@"STO_CUDA_ENTRY STV_DEFAULT"
_Z10k_smallestP8GPUPointS_iiPc:
.text._Z10k_smallestP8GPUPointS_iiPc:
[----:B------:R-:W-:Y:S01]  /*0000*/  LDC R1, c[0x0][0x37c] ;  /* 0x0000df00ff017b82 */ /* 0x000fe20000000800 */
[----:B------:R-:W0:Y:S07]  /*0010*/  S2R R7, SR_TID.X ;  /* 0x0000000000077919 */ /* 0x000e2e0000002100 */
[----:B------:R-:W1:Y:S01]  /*0020*/  S2UR UR4, SR_CTAID.X ;  /* 0x00000000000479c3 */ /* 0x000e620000002500 */
[----:B------:R-:W1:Y:S01]  /*0030*/  LDCU UR5, c[0x0][0x360] ;  /* 0x00006c00ff0577ac */ /* 0x000e620008000800 */
[----:B------:R-:W-:Y:S01]  /*0040*/  BSSY.RECONVERGENT B1, `(.L_x_8) ;  /* 0x000014b000017945 */ /* 0x000fe20003800200 */
[----:B------:R-:W2:Y:S01]  /*0050*/  LDCU UR7, c[0x0][0x398] ;  /* 0x00007300ff0777ac */ /* 0x000ea20008000800 */
[----:B------:R-:W3:Y:S01]  /*0060*/  LDCU UR6, c[0x0][0x370] ;  /* 0x00006e00ff0677ac */ /* 0x000ee20008000800 */
[----:B------:R-:W4:Y:S01]  /*0070*/  LDCU.64 UR8, c[0x0][0x358] ;  /* 0x00006b00ff0877ac */ /* 0x000f220008000a00 */
[----:B------:R-:W0:Y:S01]  /*0080*/  LDCU.64 UR10, c[0x0][0x388] ;  /* 0x00007100ff0a77ac */ /* 0x000e220008000a00 */
[----:B--2---:R-:W-:Y:S01]  /*0090*/  MOV R5, UR7 ;  /* 0x0000000700057c02 */ /* 0x004fe20008000f00 */
[----:B-1----:R-:W-:-:S02]  /*00a0*/  UIMAD UR4, UR4, UR5, URZ ;  /* 0x00000005040472a4 */ /* 0x002fc4000f8e02ff */
[----:B---3--:R-:W-:-:S04]  /*00b0*/  UIMAD UR5, UR5, UR6, URZ ;  /* 0x00000006050572a4 */ /* 0x008fc8000f8e02ff */
[----:B0-----:R-:W-:-:S04]  /*00c0*/  IADD3 R0, PT, PT, R7, UR4, RZ ;  /* 0x0000000407007c10 */ /* 0x001fc8000fffe0ff */
[----:B------:R-:W-:-:S13]  /*00d0*/  ISETP.GE.AND P0, PT, R0, R5, PT ;  /* 0x000000050000720c */ /* 0x000fda0003f06270 */
[----:B----4-:R-:W-:Y:S05]  /*00e0*/  @P0 BRA `(.L_x_9) ;  /* 0x0000001400000947 */ /* 0x010fea0003800000 */
[----:B------:R-:W0:Y:S01]  /*00f0*/  LDC R2, c[0x0][0x394] ;  /* 0x0000e500ff027b82 */ /* 0x000e220000000800 */
[----:B------:R-:W-:Y:S01]  /*0100*/  ULOP3.LUT UR6, URZ, UR4, URZ, 0x33, !UPT ;  /* 0x00000004ff067292 */ /* 0x000fe2000f8e33ff */
[----:B------:R-:W-:Y:S01]  /*0110*/  HFMA2 R6, -RZ, RZ, 0, 0 ;  /* 0x00000000ff067431 */ /* 0x000fe200000001ff */
[----:B------:R-:W-:Y:S02]  /*0120*/  IADD3 R17, PT, PT, RZ, -UR5, RZ ;  /* 0x80000005ff117c10 */ /* 0x000fe4000fffe0ff */
[----:B------:R-:W-:Y:S02]  /*0130*/  PRMT R8, RZ, 0x7610, R8 ;  /* 0x00007610ff087816 */ /* 0x000fe40000000008 */
[----:B------:R-:W-:Y:S02]  /*0140*/  PRMT R9, RZ, 0x7610, R9 ;  /* 0x00007610ff097816 */ /* 0x000fe40000000009 */
[----:B------:R-:W-:Y:S02]  /*0150*/  MOV R10, R0 ;  /* 0x00000000000a7202 */ /* 0x000fe40000000f00 */
[----:B0-----:R-:W-:-:S07]  /*0160*/  IADD3 R7, PT, PT, -R7, UR6, R2 ;  /* 0x0000000607077c10 */ /* 0x001fce000fffe102 */
.L_x_20:
[----:B0-----:R-:W0:Y:S01]  /*0170*/  LDCU UR6, c[0x0][0x394] ;  /* 0x00007280ff0677ac */ /* 0x001e220008000800 */
[----:B------:R-:W-:Y:S01]  /*0180*/  IADD3 R12, PT, PT, R10, 0x1, RZ ;  /* 0x000000010a0c7810 */ /* 0x000fe20007ffe0ff */
[----:B------:R-:W-:Y:S01]  /*0190*/  BSSY.RECONVERGENT B0, `(.L_x_10) ;  /* 0x000011e000007945 */ /* 0x000fe20003800200 */
[----:B------:R-:W-:Y:S02]  /*01a0*/  MOV R15, R10 ;  /* 0x0000000a000f7202 */ /* 0x000fe40000000f00 */
[----:B0-----:R-:W-:-:S13]  /*01b0*/  ISETP.GE.AND P0, PT, R12, UR6, PT ;  /* 0x000000060c007c0c */ /* 0x001fda000bf06270 */
[----:B------:R-:W-:Y:S05]  /*01c0*/  @P0 BRA `(.L_x_11) ;  /* 0x0000001000680947 */ /* 0x000fea0003800000 */
[----:B------:R-:W-:Y:S01]  /*01d0*/  UIADD3 UR6, UPT, UPT, -UR5, URZ, URZ ;  /* 0x000000ff05067290 */ /* 0x000fe2000fffe1ff */
[----:B------:R-:W-:Y:S01]  /*01e0*/  BSSY.RECONVERGENT B2, `(.L_x_12) ;  /* 0x000008c000027945 */ /* 0x000fe20003800200 */
[----:B------:R-:W-:-:S04]  /*01f0*/  MOV R15, R10 ;  /* 0x0000000a000f7202 */ /* 0x000fc80000000f00 */
[----:B------:R-:W-:-:S05]  /*0200*/  IMAD R18, R6, UR6, R7 ;  /* 0x0000000606127c24 */ /* 0x000fca000f8e0207 */
[----:B------:R-:W-:-:S04]  /*0210*/  IADD3 R2, PT, PT, R18, -0x1, RZ ;  /* 0xffffffff12027810 */ /* 0x000fc80007ffe0ff */
[----:B------:R-:W-:-:S13]  /*0220*/  ISETP.GE.U32.AND P0, PT, R2, 0x7, PT ;  /* 0x000000070200780c */ /* 0x000fda0003f06070 */
[----:B------:R-:W-:Y:S05]  /*0230*/  @!P0 BRA `(.L_x_13) ;  /* 0x0000000800188947 */ /* 0x000fea0003800000 */
[----:B------:R-:W-:Y:S01]  /*0240*/  LOP3.LUT R14, R18, 0xfffffff8, RZ, 0xc0, !PT ;  /* 0xfffffff8120e7812 */ /* 0x000fe200078ec0ff */
[----:B------:R-:W-:Y:S01]  /*0250*/  BSSY.RECONVERGENT B3, `(.L_x_14) ;  /* 0x0000083000037945 */ /* 0x000fe20003800200 */
[-C--:B------:R-:W-:Y:S02]  /*0260*/  MOV R11, R10.reuse ;  /* 0x0000000a000b7202 */ /* 0x080fe40000000f00 */
[----:B------:R-:W-:Y:S02]  /*0270*/  MOV R15, R10 ;  /* 0x0000000a000f7202 */ /* 0x000fe40000000f00 */
[----:B------:R-:W-:-:S07]  /*0280*/  IADD3 R14, PT, PT, -R14, RZ, RZ ;  /* 0x000000ff0e0e7210 */ /* 0x000fce0007ffe1ff */
.L_x_15:
[----:B------:R-:W0:Y:S01]  /*0290*/  LDC.64 R4, c[0x0][0x380] ;  /* 0x0000e000ff047b82 */ /* 0x000e220000000a00 */
[----:B------:R-:W-:Y:S01]  /*02a0*/  IADD3 R16, PT, PT, R11, 0x1, RZ ;  /* 0x000000010b107810 */ /* 0x000fe20007ffe0ff */
[----:B0-----:R-:W-:-:S04]  /*02b0*/  IMAD.WIDE R12, R15, 0xc, R4 ;  /* 0x0000000c0f0c7825 */ /* 0x001fc800078e0204 */
[----:B------:R-:W-:Y:S01]  /*02c0*/  IMAD.WIDE R2, R16, 0xc, R4 ;  /* 0x0000000c10027825 */ /* 0x000fe200078e0204 */
[----:B------:R-:W2:Y:S04]  /*02d0*/  LDG.E R22, desc[UR8][R12.64+0x4] ;  /* 0x000004080c167981 */ /* 0x000ea8000c1e1900 */
[----:B------:R-:W3:Y:S04]  /*02e0*/  LDG.E R20, desc[UR8][R2.64+0x4] ;  /* 0x0000040802147981 */ /* 0x000ee8000c1e1900 */
[----:B------:R-:W4:Y:S04]  /*02f0*/  LDG.E R21, desc[UR8][R12.64] ;  /* 0x000000080c157981 */ /* 0x000f28000c1e1900 */
[----:B------:R-:W5:Y:S01]  /*0300*/  LDG.E R19, desc[UR8][R2.64] ;  /* 0x0000000802137981 */ /* 0x000f62000c1e1900 */
[----:B--2---:R-:W-:Y:S01]  /*0310*/  FADD R22, -R22, UR11 ;  /* 0x0000000b16167e21 */ /* 0x004fe20008000100 */
[----:B---3--:R-:W-:-:S03]  /*0320*/  FADD R20, -R20, UR11 ;  /* 0x0000000b14147e21 */ /* 0x008fc60008000100 */
[----:B------:R-:W-:Y:S01]  /*0330*/  FMUL R22, R22, R22 ;  /* 0x0000001616167220 */ /* 0x000fe20000400000 */
[----:B----4-:R-:W-:Y:S01]  /*0340*/  FADD R21, -R21, UR10 ;  /* 0x0000000a15157e21 */ /* 0x010fe20008000100 */
[----:B------:R-:W-:Y:S01]  /*0350*/  FMUL R20, R20, R20 ;  /* 0x0000001414147220 */ /* 0x000fe20000400000 */
[----:B-----5:R-:W-:Y:S02]  /*0360*/  FADD R19, -R19, UR10 ;  /* 0x0000000a13137e21 */ /* 0x020fe40008000100 */
[----:B------:R-:W-:Y:S02]  /*0370*/  FFMA R21, R21, R21, R22 ;  /* 0x0000001515157223 */ /* 0x000fe40000000016 */
[----:B------:R-:W-:Y:S02]  /*0380*/  FFMA R20, R19, R19, R20 ;  /* 0x0000001313147223 */ /* 0x000fe40000000014 */
[----:B------:R-:W2:Y:S03]  /*0390*/  LDG.E R19, desc[UR8][R2.64+0x10] ;  /* 0x0000100802137981 */ /* 0x000ea6000c1e1900 */
[----:B------:R-:W-:-:S04]  /*03a0*/  FSETP.GEU.AND P0, PT, R20, R21, PT ;  /* 0x000000151400720b */ /* 0x000fc80003f0e000 */
[----:B------:R-:W-:Y:S02]  /*03b0*/  SEL R15, R16, R15, !P0 ;  /* 0x0000000f100f7207 */ /* 0x000fe40004000000 */
[----:B------:R-:W3:Y:S03]  /*03c0*/  LDG.E R16, desc[UR8][R2.64+0xc] ;  /* 0x00000c0802107981 */ /* 0x000ee6000c1e1900 */
[----:B------:R-:W-:-:S05]  /*03d0*/  IMAD.WIDE R12, R15, 0xc, R4 ;  /* 0x0000000c0f0c7825 */ /* 0x000fca00078e0204 */
[----:B------:R-:W4:Y:S04]  /*03e0*/  LDG.E R21, desc[UR8][R12.64+0x4] ;  /* 0x000004080c157981 */ /* 0x000f28000c1e1900 */
[----:B------:R-:W5:Y:S01]  /*03f0*/  LDG.E R20, desc[UR8][R12.64] ;  /* 0x000000080c147981 */ /* 0x000f62000c1e1900 */
[----:B--2---:R-:W-:-:S04]  /*0400*/  FADD R19, -R19, UR11 ;  /* 0x0000000b13137e21 */ /* 0x004fc80008000100 */
[----:B------:R-:W-:Y:S01]  /*0410*/  FMUL R19, R19, R19 ;  /* 0x0000001313137220 */ /* 0x000fe20000400000 */
[----:B---3--:R-:W-:Y:S01]  /*0420*/  FADD R16, -R16, UR10 ;  /* 0x0000000a10107e21 */ /* 0x008fe20008000100 */
[----:B----4-:R-:W-:Y:S01]  /*0430*/  FADD R21, -R21, UR11 ;  /* 0x0000000b15157e21 */ /* 0x010fe20008000100 */
[----:B-----5:R-:W-:-:S03]  /*0440*/  FADD R20, -R20, UR10 ;  /* 0x0000000a14147e21 */ /* 0x020fc60008000100 */
[----:B------:R-:W-:Y:S01]  /*0450*/  FMUL R21, R21, R21 ;  /* 0x0000001515157220 */ /* 0x000fe20000400000 */
[----:B------:R-:W-:Y:S02]  /*0460*/  FFMA R19, R16, R16, R19 ;  /* 0x0000001010137223 */ /* 0x000fe40000000013 */
[----:B------:R-:W2:Y:S01]  /*0470*/  LDG.E R16, desc[UR8][R2.64+0x18] ;  /* 0x0000180802107981 */ /* 0x000ea2000c1e1900 */
[----:B------:R-:W-:-:S05]  /*0480*/  FFMA R20, R20, R20, R21 ;  /* 0x0000001414147223 */ /* 0x000fca0000000015 */
[----:B------:R-:W-:Y:S02]  /*0490*/  FSETP.GEU.AND P0, PT, R19, R20, PT ;  /* 0x000000141300720b */ /* 0x000fe40003f0e000 */
[----:B------:R-:W3:Y:S11]  /*04a0*/  LDG.E R19, desc[UR8][R2.64+0x1c] ;  /* 0x00001c0802137981 */ /* 0x000ef6000c1e1900 */
[----:B------:R-:W-:-:S05]  /*04b0*/  @!P0 IADD3 R15, PT, PT, R11, 0x2, RZ ;  /* 0x000000020b0f8810 */ /* 0x000fca0007ffe0ff */
[----:B------:R-:W-:-:S05]  /*04c0*/  IMAD.WIDE R12, R15, 0xc, R4 ;  /* 0x0000000c0f0c7825 */ /* 0x000fca00078e0204 */
[----:B------:R-:W4:Y:S04]  /*04d0*/  LDG.E R21, desc[UR8][R12.64+0x4] ;  /* 0x000004080c157981 */ /* 0x000f28000c1e1900 */
[----:B------:R-:W5:Y:S01]  /*04e0*/  LDG.E R20, desc[UR8][R12.64] ;  /* 0x000000080c147981 */ /* 0x000f62000c1e1900 */
[----:B--2---:R-:W-:Y:S01]  /*04f0*/  FADD R16, -R16, UR10 ;  /* 0x0000000a10107e21 */ /* 0x004fe20008000100 */
[----:B---3--:R-:W-:-:S04]  /*0500*/  FADD R19, -R19, UR11 ;  /* 0x0000000b13137e21 */ /* 0x008fc80008000100 */
[----:B------:R-:W-:-:S04]  /*0510*/  FMUL R19, R19, R19 ;  /* 0x0000001313137220 */ /* 0x000fc80000400000 */
[----:B------:R-:W-:Y:S02]  /*0520*/  FFMA R19, R16, R16, R19 ;  /* 0x0000001010137223 */ /* 0x000fe40000000013 */
[----:B------:R-:W2:Y:S01]  /*0530*/  LDG.E R16, desc[UR8][R2.64+0x24] ;  /* 0x0000240802107981 */ /* 0x000ea2000c1e1900 */
[----:B----4-:R-:W-:Y:S01]  /*0540*/  FADD R21, -R21, UR11 ;  /* 0x0000000b15157e21 */ /* 0x010fe20008000100 */
[----:B-----5:R-:W-:-:S03]  /*0550*/  FADD R20, -R20, UR10 ;  /* 0x0000000a14147e21 */ /* 0x020fc60008000100 */
[----:B------:R-:W-:-:S04]  /*0560*/  FMUL R21, R21, R21 ;  /* 0x0000001515157220 */ /* 0x000fc80000400000 */
        /* <DEDUP_REMOVED lines=51> */
[----:B------:R-:W5:Y:S04]  /*08a0*/  LDG.E R20, desc[UR8][R12.64] ;  /* 0x000000080c147981 */ /* 0x000f68000c1e1900 */
[----:B------:R-:W5:Y:S04]  /*08b0*/  LDG.E R13, desc[UR8][R2.64+0x58] ;  /* 0x00005808020d7981 */ /* 0x000f68000c1e1900 */
[----:B------:R-:W5:Y:S01]  /*08c0*/  LDG.E R12, desc[UR8][R2.64+0x54] ;  /* 0x00005408020c7981 */ /* 0x000f62000c1e1900 */
[----:B--2---:R-:W-:Y:S01]  /*08d0*/  FADD R16, -R16, UR10 ;  /* 0x0000000a10107e21 */ /* 0x004fe20008000100 */
[----:B---3--:R-:W-:-:S04]  /*08e0*/  FADD R19, -R19, UR11 ;  /* 0x0000000b13137e21 */ /* 0x008fc80008000100 */
[----:B------:R-:W-:-:S04]  /*08f0*/  FMUL R19, R19, R19 ;  /* 0x0000001313137220 */ /* 0x000fc80000400000 */
[----:B------:R-:W-:Y:S01]  /*0900*/  FFMA R19, R16, R16, R19 ;  /* 0x0000001010137223 */ /* 0x000fe20000000013 */
[----:B----4-:R-:W-:Y:S01]  /*0910*/  FADD R21, -R21, UR11 ;  /* 0x0000000b15157e21 */ /* 0x010fe20008000100 */
[----:B-----5:R-:W-:-:S03]  /*0920*/  FADD R20, -R20, UR10 ;  /* 0x0000000a14147e21 */ /* 0x020fc60008000100 */
[----:B------:R-:W-:-:S04]  /*0930*/  FMUL R21, R21, R21 ;  /* 0x0000001515157220 */ /* 0x000fc80000400000 */
[----:B------:R-:W-:-:S05]  /*0940*/  FFMA R20, R20, R20, R21 ;  /* 0x0000001414147223 */ /* 0x000fca0000000015 */
[----:B------:R-:W-:-:S13]  /*0950*/  FSETP.GEU.AND P0, PT, R19, R20, PT ;  /* 0x000000141300720b */ /* 0x000fda0003f0e000 */
[----:B------:R-:W-:-:S05]  /*0960*/  @!P0 IADD3 R15, PT, PT, R11, 0x7, RZ ;  /* 0x000000070b0f8810 */ /* 0x000fca0007ffe0ff */
[----:B------:R-:W-:-:S05]  /*0970*/  IMAD.WIDE R4, R15, 0xc, R4 ;  /* 0x0000000c0f047825 */ /* 0x000fca00078e0204 */
[----:B------:R-:W2:Y:S04]  /*0980*/  LDG.E R19, desc[UR8][R4.64+0x4] ;  /* 0x0000040804137981 */ /* 0x000ea8000c1e1900 */
[----:B------:R-:W3:Y:S01]  /*0990*/  LDG.E R16, desc[UR8][R4.64] ;  /* 0x0000000804107981 */ /* 0x000ee2000c1e1900 */
[----:B------:R-:W-:Y:S01]  /*09a0*/  IADD3 R14, PT, PT, R14, 0x8, RZ ;  /* 0x000000080e0e7810 */ /* 0x000fe20007ffe0ff */
[----:B------:R-:W-:Y:S01]  /*09b0*/  FADD R13, -R13, UR11 ;  /* 0x0000000b0d0d7e21 */ /* 0x000fe20008000100 */
[----:B------:R-:W-:Y:S02]  /*09c0*/  FADD R12, -R12, UR10 ;  /* 0x0000000a0c0c7e21 */ /* 0x000fe40008000100 */
[----:B------:R-:W-:Y:S01]  /*09d0*/  ISETP.NE.AND P1, PT, R14, RZ, PT ;  /* 0x000000ff0e00720c */ /* 0x000fe20003f25270 */
[----:B------:R-:W-:-:S04]  /*09e0*/  FMUL R13, R13, R13 ;  /* 0x0000000d0d0d7220 */ /* 0x000fc80000400000 */
[----:B------:R-:W-:Y:S01]  /*09f0*/  FFMA R13, R12, R12, R13 ;  /* 0x0000000c0c0d7223 */ /* 0x000fe2000000000d */
[----:B------:R-:W-:Y:S01]  /*0a00*/  IADD3 R11, PT, PT, R11, 0x8, RZ ;  /* 0x000000080b0b7810 */ /* 0x000fe20007ffe0ff */
[----:B--2---:R-:W-:Y:S01]  /*0a10*/  FADD R19, -R19, UR11 ;  /* 0x0000000b13137e21 */ /* 0x004fe20008000100 */
[----:B---3--:R-:W-:-:S03]  /*0a20*/  FADD R16, -R16, UR10 ;  /* 0x0000000a10107e21 */ /* 0x008fc60008000100 */
[----:B------:R-:W-:-:S04]  /*0a30*/  FMUL R19, R19, R19 ;  /* 0x0000001313137220 */ /* 0x000fc80000400000 */
[----:B------:R-:W-:-:S05]  /*0a40*/  FFMA R16, R16, R16, R19 ;  /* 0x0000001010107223 */ /* 0x000fca0000000013 */
[----:B------:R-:W-:-:S04]  /*0a50*/  FSETP.GEU.AND P0, PT, R13, R16, PT ;  /* 0x000000100d00720b */ /* 0x000fc80003f0e000 */
[----:B------:R-:W-:Y:S01]  /*0a60*/  SEL R15, R11, R15, !P0 ;  /* 0x0000000f0b0f7207 */ /* 0x000fe20004000000 */
[----:B------:R-:W-:Y:S08]  /*0a70*/  @P1 BRA `(.L_x_15) ;  /* 0xfffffff800041947 */ /* 0x000ff0000383ffff */
[----:B------:R-:W-:Y:S05]  /*0a80*/  BSYNC.RECONVERGENT B3 ;  /* 0x0000000000037941 */ /* 0x000fea0003800200 */
.L_x_14:
[----:B------:R-:W-:-:S07]  /*0a90*/  IADD3 R12, PT, PT, R11, 0x1, RZ ;  /* 0x000000010b0c7810 */ /* 0x000fce0007ffe0ff */
.L_x_13:
[----:B------:R-:W-:Y:S05]  /*0aa0*/  BSYNC.RECONVERGENT B2 ;  /* 0x0000000000027941 */ /* 0x000fea0003800200 */
.L_x_12:
[----:B------:R-:W-:-:S13]  /*0ab0*/  LOP3.LUT P0, RZ, R18, 0x7, RZ, 0xc0, !PT ;  /* 0x0000000712ff7812 */ /* 0x000fda000780c0ff */
[----:B------:R-:W-:Y:S05]  /*0ac0*/  @!P0 BRA `(.L_x_11) ;  /* 0x0000000800288947 */ /* 0x000fea0003800000 */
[----:B------:R-:W-:Y:S01]  /*0ad0*/  PRMT R14, R7, 0x9910, RZ ;  /* 0x00009910070e7816 */ /* 0x000fe200000000ff */
[----:B------:R-:W-:Y:S01]  /*0ae0*/  BSSY.RECONVERGENT B2, `(.L_x_16) ;  /* 0x0000049000027945 */ /* 0x000fe20003800200 */
[----:B------:R-:W-:Y:S02]  /*0af0*/  PRMT R11, R17, 0x9910, RZ ;  /* 0x00009910110b7816 */ /* 0x000fe400000000ff */
[----:B------:R-:W-:-:S05]  /*0b00*/  PRMT R2, R9, 0x9910, RZ ;  /* 0x0000991009027816 */ /* 0x000fca00000000ff */
[----:B------:R-:W-:-:S05]  /*0b10*/  IMAD R2, R11, R2, R14 ;  /* 0x000000020b027224 */ /* 0x000fca00078e020e */
[----:B------:R-:W-:-:S04]  /*0b20*/  LOP3.LUT R2, R2, 0x7, RZ, 0xc0, !PT ;  /* 0x0000000702027812 */ /* 0x000fc800078ec0ff */
[C---:B------:R-:W-:Y:S02]  /*0b30*/  IADD3 R3, PT, PT, R2.reuse, -0x1, RZ ;  /* 0xffffffff02037810 */ /* 0x040fe40007ffe0ff */
[----:B------:R-:W-:Y:S02]  /*0b40*/  LOP3.LUT P0, RZ, R2, 0x3, RZ, 0xc0, !PT ;  /* 0x0000000302ff7812 */ /* 0x000fe4000780c0ff */
[----:B------:R-:W-:-:S13]  /*0b50*/  ISETP.GE.U32.AND P1, PT, R3, 0x3, PT ;  /* 0x000000030300780c */ /* 0x000fda0003f26070 */
[----:B------:R-:W-:Y:S05]  /*0b60*/  @!P1 BRA `(.L_x_17) ;  /* 0x0000000400009947 */ /* 0x000fea0003800000 */
[----:B------:R-:W0:Y:S01]  /*0b70*/  LDC.64 R4, c[0x0][0x380] ;  /* 0x0000e000ff047b82 */ /* 0x000e220000000a00 */
[----:B------:R-:W1:Y:S01]  /*0b80*/  LDCU.64 UR6, c[0x0][0x388] ;  /* 0x00007100ff0677ac */ /* 0x000e620008000a00 */
[----:B0-----:R-:W-:-:S04]  /*0b90*/  IMAD.WIDE R18, R15, 0xc, R4 ;  /* 0x0000000c0f127825 */ /* 0x001fc800078e0204 */
[----:B------:R-:W-:Y:S01]  /*0ba0*/  IMAD.WIDE R2, R12, 0xc, R4 ;  /* 0x0000000c0c027825 */ /* 0x000fe200078e0204 */
[----:B------:R-:W1:Y:S04]  /*0bb0*/  LDG.E R21, desc[UR8][R18.64+0x4] ;  /* 0x0000040812157981 */ /* 0x000e68000c1e1900 */
[----:B------:R-:W2:Y:S04]  /*0bc0*/  LDG.E R16, desc[UR8][R2.64+0x4] ;  /* 0x0000040802107981 */ /* 0x000ea8000c1e1900 */
[----:B------:R-:W3:Y:S04]  /*0bd0*/  LDG.E R20, desc[UR8][R18.64] ;  /* 0x0000000812147981 */ /* 0x000ee8000c1e1900 */
[----:B------:R-:W4:Y:S01]  /*0be0*/  LDG.E R13, desc[UR8][R2.64] ;  /* 0x00000008020d7981 */ /* 0x000f22000c1e1900 */
[----:B-1----:R-:W-:Y:S01]  /*0bf0*/  FADD R21, -R21, UR7 ;  /* 0x0000000715157e21 */ /* 0x002fe20008000100 */
[----:B--2---:R-:W-:-:S03]  /*0c00*/  FADD R16, -R16, UR7 ;  /* 0x0000000710107e21 */ /* 0x004fc60008000100 */
[----:B------:R-:W-:Y:S01]  /*0c10*/  FMUL R21, R21, R21 ;  /* 0x0000001515157220 */ /* 0x000fe20000400000 */
[----:B---3--:R-:W-:Y:S01]  /*0c20*/  FADD R20, -R20, UR6 ;  /* 0x0000000614147e21 */ /* 0x008fe20008000100 */
[----:B------:R-:W-:Y:S01]  /*0c30*/  FMUL R16, R16, R16 ;  /* 0x0000001010107220 */ /* 0x000fe20000400000 */
[----:B----4-:R-:W-:Y:S02]  /*0c40*/  FADD R13, -R13, UR6 ;  /* 0x000000060d0d7e21 */ /* 0x010fe40008000100 */
[----:B------:R-:W-:Y:S02]  /*0c50*/  FFMA R21, R20, R20, R21 ;  /* 0x0000001414157223 */ /* 0x000fe40000000015 */
[----:B------:R-:W-:Y:S02]  /*0c60*/  FFMA R16, R13, R13, R16 ;  /* 0x0000000d0d107223 */ /* 0x000fe40000000010 */
[----:B------:R-:W2:Y:S03]  /*0c70*/  LDG.E R13, desc[UR8][R2.64+0xc] ;  /* 0x00000c08020d7981 */ /* 0x000ea6000c1e1900 */
[----:B------:R-:W-:-:S02]  /*0c80*/  FSETP.GEU.AND P1, PT, R16, R21, PT ;  /* 0x000000151000720b */ /* 0x000fc40003f2e000 */
[----:B------:R-:W3:Y:S02]  /*0c90*/  LDG.E R16, desc[UR8][R2.64+0x10] ;  /* 0x0000100802107981 */ /* 0x000ee4000c1e1900 */
[----:B------:R-:W-:-:S05]  /*0ca0*/  SEL R15, R12, R15, !P1 ;  /* 0x0000000f0c0f7207 */ /* 0x000fca0004800000 */
[----:B------:R-:W-:-:S05]  /*0cb0*/  IMAD.WIDE R18, R15, 0xc, R4 ;  /* 0x0000000c0f127825 */ /* 0x000fca00078e0204 */
[----:B------:R-:W4:Y:S04]  /*0cc0*/  LDG.E R21, desc[UR8][R18.64+0x4] ;  /* 0x0000040812157981 */ /* 0x000f28000c1e1900 */
[----:B------:R-:W5:Y:S01]  /*0cd0*/  LDG.E R20, desc[UR8][R18.64] ;  /* 0x0000000812147981 */ /* 0x000f62000c1e1900 */
[----:B--2---:R-:W-:Y:S01]  /*0ce0*/  FADD R13, -R13, UR6 ;  /* 0x000000060d0d7e21 */ /* 0x004fe20008000100 */
[----:B---3--:R-:W-:-:S04]  /*0cf0*/  FADD R16, -R16, UR7 ;  /* 0x0000000710107e21 */ /* 0x008fc80008000100 */
[----:B------:R-:W-:Y:S01]  /*0d00*/  FMUL R16, R16, R16 ;  /* 0x0000001010107220 */ /* 0x000fe20000400000 */
        /* <DEDUP_REMOVED lines=36> */
[C---:B------:R-:W-:Y:S02]  /*0f50*/  @!P1 IADD3 R15, PT, PT, R12.reuse, 0x3, RZ ;  /* 0x000000030c0f9810 */ /* 0x040fe40007ffe0ff */
[----:B------:R-:W-:-:S07]  /*0f60*/  IADD3 R12, PT, PT, R12, 0x4, RZ ;  /* 0x000000040c0c7810 */ /* 0x000fce0007ffe0ff */
.L_x_17:
[----:B------:R-:W-:Y:S05]  /*0f70*/  BSYNC.RECONVERGENT B2 ;  /* 0x0000000000027941 */ /* 0x000fea0003800200 */
.L_x_16:
[----:B------:R-:W-:Y:S05]  /*0f80*/  @!P0 BRA `(.L_x_11) ;  /* 0x0000000000f88947 */ /* 0x000fea0003800000 */
[----:B------:R-:W-:Y:S01]  /*0f90*/  PRMT R2, R8, 0x9910, RZ ;  /* 0x0000991008027816 */ /* 0x000fe200000000ff */
[----:B------:R-:W-:Y:S04]  /*0fa0*/  BSSY.RECONVERGENT B2, `(.L_x_18) ;  /* 0x0000029000027945 */ /* 0x000fe80003800200 */
[----:B------:R-:W-:-:S05]  /*0fb0*/  IMAD R2, R11, R2, R14 ;  /* 0x000000020b027224 */ /* 0x000fca00078e020e */
[C---:B------:R-:W-:Y:S02]  /*0fc0*/  LOP3.LUT R3, R2.reuse, 0x3, RZ, 0xc0, !PT ;  /* 0x0000000302037812 */ /* 0x040fe400078ec0ff */
[----:B------:R-:W-:Y:S02]  /*0fd0*/  LOP3.LUT R2, R2, 0x1, RZ, 0xc0, !PT ;  /* 0x0000000102027812 */ /* 0x000fe400078ec0ff */
[----:B------:R-:W-:Y:S02]  /*0fe0*/  ISETP.NE.AND P0, PT, R3, 0x1, PT ;  /* 0x000000010300780c */ /* 0x000fe40003f05270 */
[----:B------:R-:W-:-:S11]  /*0ff0*/  ISETP.NE.U32.AND P1, PT, R2, 0x1, PT ;  /* 0x000000010200780c */ /* 0x000fd60003f25070 */
        /* <DEDUP_REMOVED lines=13> */
[----:B------:R-:W-:Y:S02]  /*10d0*/  FMUL R14, R13, R13 ;  /* 0x0000000d0d0e7220 */ /* 0x000fe40000400000 */
[----:B------:R-:W2:Y:S01]  /*10e0*/  LDG.E R13, desc[UR8][R2.64+0x10] ;  /* 0x00001008020d7981 */ /* 0x000ea2000c1e1900 */
[----:B----4-:R-:W-:Y:S01]  /*10f0*/  FADD R11, -R11, UR6 ;  /* 0x000000060b0b7e21 */ /* 0x010fe20008000100 */
[----:B------:R-:W-:-:S03]  /*1100*/  FFMA R21, R16, R16, R21 ;  /* 0x0000001010157223 */ /* 0x000fc60000000015 */
[----:B------:R-:W-:Y:S02]  /*1110*/  FFMA R14, R11, R11, R14 ;  /* 0x0000000b0b0e7223 */ /* 0x000fe4000000000e */
[----:B------:R-:W3:Y:S03]  /*1120*/  LDG.E R11, desc[UR8][R2.64+0xc] ;  /* 0x00000c08020b7981 */ /* 0x000ee6000c1e1900 */
[----:B------:R-:W-:-:S04]  /*1130*/  FSETP.GEU.AND P0, PT, R14, R21, PT ;  /* 0x000000150e00720b */ /* 0x000fc80003f0e000 */
[----:B------:R-:W-:-:S05]  /*1140*/  SEL R15, R12, R15, !P0 ;  /* 0x0000000f0c0f7207 */ /* 0x000fca0004000000 */
[----:B------:R-:W-:-:S05]  /*1150*/  IMAD.WIDE R4, R15, 0xc, R4 ;  /* 0x0000000c0f047825 */ /* 0x000fca00078e0204 */
[----:B------:R-:W4:Y:S04]  /*1160*/  LDG.E R16, desc[UR8][R4.64+0x4] ;  /* 0x0000040804107981 */ /* 0x000f28000c1e1900 */
[----:B------:R-:W5:Y:S01]  /*1170*/  LDG.E R14, desc[UR8][R4.64] ;  /* 0x00000008040e7981 */ /* 0x000f62000c1e1900 */
[----:B--2---:R-:W-:Y:S01]  /*1180*/  FADD R13, -R13, UR7 ;  /* 0x000000070d0d7e21 */ /* 0x004fe20008000100 */
[----:B---3--:R-:W-:Y:S01]  /*1190*/  FADD R11, -R11, UR6 ;  /* 0x000000060b0b7e21 */ /* 0x008fe20008000100 */
[----:B----4-:R-:W-:Y:S01]  /*11a0*/  FADD R18, -R16, UR7 ;  /* 0x0000000710127e21 */ /* 0x010fe20008000100 */
[----:B-----5:R-:W-:Y:S01]  /*11b0*/  FADD R16, -R14, UR6 ;  /* 0x000000060e107e21 */ /* 0x020fe20008000100 */
[----:B------:R-:W-:Y:S02]  /*11c0*/  FMUL R14, R13, R13 ;  /* 0x0000000d0d0e7220 */ /* 0x000fe40000400000 */
[----:B------:R-:W-:-:S02]  /*11d0*/  FMUL R13, R18, R18 ;  /* 0x00000012120d7220 */ /* 0x000fc40000400000 */
[----:B------:R-:W-:Y:S02]  /*11e0*/  FFMA R14, R11, R11, R14 ;  /* 0x0000000b0b0e7223 */ /* 0x000fe4000000000e */
[----:B------:R-:W-:-:S05]  /*11f0*/  FFMA R13, R16, R16, R13 ;  /* 0x00000010100d7223 */ /* 0x000fca000000000d */
[----:B------:R-:W-:-:S13]  /*1200*/  FSETP.GEU.AND P0, PT, R14, R13, PT ;  /* 0x0000000d0e00720b */ /* 0x000fda0003f0e000 */
[C---:B------:R-:W-:Y:S02]  /*1210*/  @!P0 IADD3 R15, PT, PT, R12.reuse, 0x1, RZ ;  /* 0x000000010c0f8810 */ /* 0x040fe40007ffe0ff */
[----:B------:R-:W-:-:S07]  /*1220*/  IADD3 R12, PT, PT, R12, 0x2, RZ ;  /* 0x000000020c0c7810 */ /* 0x000fce0007ffe0ff */
.L_x_19:
[----:B------:R-:W-:Y:S05]  /*1230*/  BSYNC.RECONVERGENT B2 ;  /* 0x0000000000027941 */ /* 0x000fea0003800200 */
.L_x_18:
[----:B------:R-:W-:Y:S05]  /*1240*/  @P1 BRA `(.L_x_11) ;  /* 0x0000000000481947 */ /* 0x000fea0003800000 */
        /* <DEDUP_REMOVED lines=9> */
[----:B--2---:R-:W-:Y:S01]  /*12e0*/  FADD R18, -R16, UR7 ;  /* 0x0000000710127e21 */ /* 0x004fe20008000100 */
[----:B---3--:R-:W-:-:S02]  /*12f0*/  FADD R16, -R14, UR6 ;  /* 0x000000060e107e21 */ /* 0x008fc40008000100 */
[----:B------:R-:W-:Y:S01]  /*1300*/  FMUL R14, R13, R13 ;  /* 0x0000000d0d0e7220 */ /* 0x000fe20000400000 */
[----:B------:R-:W-:Y:S01]  /*1310*/  FMUL R13, R18, R18 ;  /* 0x00000012120d7220 */ /* 0x000fe20000400000 */
[----:B----4-:R-:W-:-:S03]  /*1320*/  FADD R11, -R11, UR6 ;  /* 0x000000060b0b7e21 */ /* 0x010fc60008000100 */
[----:B------:R-:W-:Y:S01]  /*1330*/  FFMA R13, R16, R16, R13 ;  /* 0x00000010100d7223 */ /* 0x000fe2000000000d */
[----:B------:R-:W-:-:S05]  /*1340*/  FFMA R14, R11, R11, R14 ;  /* 0x0000000b0b0e7223 */ /* 0x000fca000000000e */
[----:B------:R-:W-:-:S04]  /*1350*/  FSETP.GEU.AND P0, PT, R14, R13, PT ;  /* 0x0000000d0e00720b */ /* 0x000fc80003f0e000 */
[----:B------:R-:W-:-:S09]  /*1360*/  SEL R15, R12, R15, !P0 ;  /* 0x0000000f0c0f7207 */ /* 0x000fd20004000000 */
.L_x_11:
[----:B------:R-:W-:Y:S05]  /*1370*/  BSYNC.RECONVERGENT B0 ;  /* 0x0000000000007941 */ /* 0x000fea0003800200 */
.L_x_10:
[----:B------:R-:W0:Y:S01]  /*1380*/  LDC.64 R12, c[0x0][0x380] ;  /* 0x0000e000ff0c7b82 */ /* 0x000e220000000a00 */
[----:B------:R-:W1:Y:S01]  /*1390*/  LDCU UR6, c[0x0][0x398] ;  /* 0x00007300ff0677ac */ /* 0x000e620008000800 */
[----:B0-----:R-:W-:-:S04]  /*13a0*/  IMAD.WIDE R2, R10, 0xc, R12 ;  /* 0x0000000c0a027825 */ /* 0x001fc800078e020c */
[----:B------:R-:W-:Y:S01]  /*13b0*/  IMAD.WIDE R12, R15, 0xc, R12 ;  /* 0x0000000c0f0c7825 */ /* 0x000fe200078e020c */
[----:B------:R-:W2:Y:S04]  /*13c0*/  LDG.E R19, desc[UR8][R2.64+0x4] ;  /* 0x0000040802137981 */ /* 0x000ea8000c1e1900 */
[----:B------:R-:W3:Y:S04]  /*13d0*/  LDG.E R15, desc[UR8][R2.64] ;  /* 0x00000008020f7981 */ /* 0x000ee8000c1e1900 */
[----:B------:R-:W4:Y:S04]  /*13e0*/  LDG.E R21, desc[UR8][R2.64+0x8] ;  /* 0x0000080802157981 */ /* 0x000f28000c1e1900 */
[----:B------:R-:W5:Y:S04]  /*13f0*/  LDG.E R23, desc[UR8][R12.64] ;  /* 0x000000080c177981 */ /* 0x000f68000c1e1900 */
[----:B------:R-:W5:Y:S04]  /*1400*/  LDG.E R25, desc[UR8][R12.64+0x4] ;  /* 0x000004080c197981 */ /* 0x000f68000c1e1900 */
[----:B------:R-:W5:Y:S01]  /*1410*/  LDG.E R11, desc[UR8][R12.64+0x8] ;  /* 0x000008080c0b7981 */ /* 0x000f62000c1e1900 */
[----:B-1----:R-:W-:-:S02]  /*1420*/  MOV R5, UR6 ;  /* 0x0000000600057c02 */ /* 0x002fc40008000f00 */
[----:B------:R-:W-:-:S04]  /*1430*/  IADD3 R10, PT, PT, R10, UR5, RZ ;  /* 0x000000050a0a7c10 */ /* 0x000fc8000fffe0ff */
[----:B------:R-:W-:Y:S02]  /*1440*/  ISETP.GE.AND P0, PT, R10, R5, PT ;  /* 0x000000050a00720c */ /* 0x000fe40003f06270 */
[----:B------:R-:W-:Y:S02]  /*1450*/  IADD3 R9, PT, PT, R9, 0x1, RZ ;  /* 0x0000000109097810 */ /* 0x000fe40007ffe0ff */
[----:B------:R-:W-:Y:S02]  /*1460*/  IADD3 R8, PT, PT, R8, 0x1, RZ ;  /* 0x0000000108087810 */ /* 0x000fe40007ffe0ff */
[----:B------:R-:W-:Y:S01]  /*1470*/  IADD3 R6, PT, PT, R6, 0x1, RZ ;  /* 0x0000000106067810 */ /* 0x000fe20007ffe0ff */
[----:B--2---:R0:W-:Y:S04]  /*1480*/  STG.E desc[UR8][R12.64+0x4], R19 ;  /* 0x000004130c007986 */ /* 0x0041e8000c101908 */
[----:B---3--:R0:W-:Y:S04]  /*1490*/  STG.E desc[UR8][R12.64], R15 ;  /* 0x0000000f0c007986 */ /* 0x0081e8000c101908 */
[----:B----4-:R0:W-:Y:S04]  /*14a0*/  STG.E desc[UR8][R12.64+0x8], R21 ;  /* 0x000008150c007986 */ /* 0x0101e8000c101908 */
[----:B-----5:R0:W-:Y:S04]  /*14b0*/  STG.E desc[UR8][R2.64], R23 ;  /* 0x0000001702007986 */ /* 0x0201e8000c101908 */
[----:B------:R0:W-:Y:S04]  /*14c0*/  STG.E desc[UR8][R2.64+0x4], R25 ;  /* 0x0000041902007986 */ /* 0x0001e8000c101908 */
[----:B------:R0:W-:Y:S01]  /*14d0*/  STG.E desc[UR8][R2.64+0x8], R11 ;  /* 0x0000080b02007986 */ /* 0x0001e2000c101908 */
[----:B------:R-:W-:Y:S05]  /*14e0*/  @!P0 BRA `(.L_x_20) ;  /* 0xffffffec00208947 */ /* 0x000fea000383ffff */
.L_x_9:
[----:B------:R-:W-:Y:S05]  /*14f0*/  BSYNC.RECONVERGENT B1 ;  /* 0x0000000000017941 */ /* 0x000fea0003800200 */
.L_x_8:
[----:B------:R-:W-:-:S04]  /*1500*/  ISETP.GE.AND P0, PT, R5, 0x1, PT ;  /* 0x000000010500780c */ /* 0x000fc80003f06270 */
[----:B------:R-:W-:-:S13]  /*1510*/  ISETP.NE.OR P0, PT, R0, RZ, !P0 ;  /* 0x000000ff0000720c */ /* 0x000fda0004705670 */
[----:B------:R-:W-:Y:S05]  /*1520*/  @P0 EXIT ;  /* 0x000000000000094d */ /* 0x000fea0003800000 */
[C---:B------:R-:W-:Y:S01]  /*1530*/  ISETP.GE.U32.AND P1, PT, R5.reuse, 0x10, PT ;  /* 0x000000100500780c */ /* 0x040fe20003f26070 */
[----:B------:R-:W-:Y:S01]  /*1540*/  BSSY.RECONVERGENT B0, `(.L_x_21) ;  /* 0x000003c000007945 */ /* 0x000fe20003800200 */
[----:B0-----:R-:W-:Y:S01]  /*1550*/  LOP3.LUT R12, R5, 0xf, RZ, 0xc0, !PT ;  /* 0x0000000f050c7812 */ /* 0x001fe200078ec0ff */
[----:B------:R-:W-:-:S03]  /*1560*/  HFMA2 R0, -RZ, RZ, 0, 0 ;  /* 0x00000000ff007431 */ /* 0x000fc600000001ff */
[----:B------:R-:W-:-:S07]  /*1570*/  ISETP.NE.AND P0, PT, R12, RZ, PT ;  /* 0x000000ff0c00720c */ /* 0x000fce0003f05270 */
[----:B------:R-:W-:Y:S06]  /*1580*/  @!P1 BRA `(.L_x_22) ;  /* 0x0000000000dc9947 */ /* 0x000fec0003800000 */
[----:B------:R-:W0:Y:S01]  /*1590*/  LDCU.64 UR6, c[0x0][0x380] ;  /* 0x00007000ff0677ac */ /* 0x000e220008000a00 */
[----:B------:R-:W-:Y:S01]  /*15a0*/  LOP3.LUT R0, R5, 0x7ffffff0, RZ, 0xc0, !PT ;  /* 0x7ffffff005007812 */ /* 0x000fe200078ec0ff */
[----:B------:R-:W1:Y:S03]  /*15b0*/  LDCU.64 UR4, c[0x0][0x3a0] ;  /* 0x00007400ff0477ac */ /* 0x000e660008000a00 */
[----:B------:R-:W-:Y:S01]  /*15c0*/  IADD3 R4, PT, PT, -R0, RZ, RZ ;  /* 0x000000ff00047210 */ /* 0x000fe20007ffe1ff */
[----:B0-----:R-:W-:Y:S02]  /*15d0*/  UIADD3 UR6, UP0, UPT, UR6, 0x68, URZ ;  /* 0x0000006806067890 */ /* 0x001fe4000ff1e0ff */
[----:B-1----:R-:W-:Y:S02]  /*15e0*/  UIADD3 UR4, UP1, UPT, UR4, 0x7, URZ ;  /* 0x0000000704047890 */ /* 0x002fe4000ff3e0ff */
[----:B------:R-:W-:-:S02]  /*15f0*/  UIADD3.X UR7, UPT, UPT, URZ, UR7, URZ, UP0, !UPT ;  /* 0x00000007ff077290 */ /* 0x000fc400087fe4ff */
[----:B------:R-:W-:Y:S01]  /*1600*/  MOV R10, UR6 ;  /* 0x00000006000a7c02 */ /* 0x000fe20008000f00 */
[----:B------:R-:W-:Y:S01]  /*1610*/  UIADD3.X UR5, UPT, UPT, URZ, UR5, URZ, UP1, !UPT ;  /* 0x00000005ff057290 */ /* 0x000fe20008ffe4ff */
[----:B------:R-:W-:Y:S02]  /*1620*/  MOV R8, UR4 ;  /* 0x0000000400087c02 */ /* 0x000fe40008000f00 */
[----:B------:R-:W-:-:S03]  /*1630*/  MOV R9, UR7 ;  /* 0x0000000700097c02 */ /* 0x000fc60008000f00 */
[----:B------:R-:W-:-:S07]  /*1640*/  MOV R17, UR5 ;  /* 0x0000000500117c02 */ /* 0x000fce0008000f00 */
.L_x_23:
[----:B------:R-:W-:Y:S02]  /*1650*/  MOV R2, R10 ;  /* 0x0000000a00027202 */ /* 0x000fe40000000f00 */
[----:B------:R-:W-:-:S05]  /*1660*/  MOV R3, R9 ;  /* 0x0000000900037202 */ /* 0x000fca0000000f00 */
[----:B------:R-:W2:Y:S01]  /*1670*/  LDG.E.U8 R9, desc[UR8][R2.64+-0x60] ;  /* 0xffffa00802097981 */ /* 0x000ea2000c1e1100 */
[----:B-1----:R-:W-:Y:S02]  /*1680*/  MOV R6, R8 ;  /* 0x0000000800067202 */ /* 0x002fe40000000f00 */
[----:B------:R-:W-:-:S05]  /*1690*/  MOV R7, R17 ;  /* 0x0000001100077202 */ /* 0x000fca0000000f00 */
[----:B--2---:R0:W-:Y:S04]  /*16a0*/  STG.E.U8 desc[UR8][R6.64+-0x7], R9 ;  /* 0xfffff90906007986 */ /* 0x0041e8000c101108 */
[----:B------:R-:W2:Y:S04]  /*16b0*/  LDG.E.U8 R11, desc[UR8][R2.64+-0x54] ;  /* 0xffffac08020b7981 */ /* 0x000ea8000c1e1100 */
[----:B--2---:R1:W-:Y:S04]  /*16c0*/  STG.E.U8 desc[UR8][R6.64+-0x6], R11 ;  /* 0xfffffa0b06007986 */ /* 0x0043e8000c101108 */
[----:B------:R-:W2:Y:S04]  /*16d0*/  LDG.E.U8 R13, desc[UR8][R2.64+-0x48] ;  /* 0xffffb808020d7981 */ /* 0x000ea8000c1e1100 */
[----:B--2---:R2:W-:Y:S04]  /*16e0*/  STG.E.U8 desc[UR8][R6.64+-0x5], R13 ;  /* 0xfffffb0d06007986 */ /* 0x0045e8000c101108 */
[----:B------:R-:W3:Y:S04]  /*16f0*/  LDG.E.U8 R15, desc[UR8][R2.64+-0x3c] ;  /* 0xffffc408020f7981 */ /* 0x000ee8000c1e1100 */
[----:B---3--:R3:W-:Y:S04]  /*1700*/  STG.E.U8 desc[UR8][R6.64+-0x4], R15 ;  /* 0xfffffc0f06007986 */ /* 0x0087e8000c101108 */
[----:B------:R-:W4:Y:S04]  /*1710*/  LDG.E.U8 R17, desc[UR8][R2.64+-0x30] ;  /* 0xffffd00802117981 */ /* 0x000f28000c1e1100 */
[----:B----4-:R4:W-:Y:S04]  /*1720*/  STG.E.U8 desc[UR8][R6.64+-0x3], R17 ;  /* 0xfffffd1106007986 */ /* 0x0109e8000c101108 */
[----:B------:R-:W5:Y:S04]  /*1730*/  LDG.E.U8 R19, desc[UR8][R2.64+-0x24] ;  /* 0xffffdc0802137981 */ /* 0x000f68000c1e1100 */
[----:B-----5:R5:W-:Y:S04]  /*1740*/  STG.E.U8 desc[UR8][R6.64+-0x2], R19 ;  /* 0xfffffe1306007986 */ /* 0x020be8000c101108 */
[----:B0-----:R-:W2:Y:S04]  /*1750*/  LDG.E.U8 R9, desc[UR8][R2.64+-0x18] ;  /* 0xffffe80802097981 */ /* 0x001ea8000c1e1100 */
[----:B--2---:R0:W-:Y:S04]  /*1760*/  STG.E.U8 desc[UR8][R6.64+-0x1], R9 ;  /* 0xffffff0906007986 */ /* 0x0041e8000c101108 */
[----:B-1----:R-:W2:Y:S04]  /*1770*/  LDG.E.U8 R11, desc[UR8][R2.64+-0xc] ;  /* 0xfffff408020b7981 */ /* 0x002ea8000c1e1100 */
[----:B--2---:R1:W-:Y:S04]  /*1780*/  STG.E.U8 desc[UR8][R6.64], R11 ;  /* 0x0000000b06007986 */ /* 0x0043e8000c101108 */
[----:B------:R-:W2:Y:S04]  /*1790*/  LDG.E.U8 R13, desc[UR8][R2.64] ;  /* 0x00000008020d7981 */ /* 0x000ea8000c1e1100 */
[----:B--2---:R2:W-:Y:S04]  /*17a0*/  STG.E.U8 desc[UR8][R6.64+0x1], R13 ;  /* 0x0000010d06007986 */ /* 0x0045e8000c101108 */
[----:B---3--:R-:W3:Y:S04]  /*17b0*/  LDG.E.U8 R15, desc[UR8][R2.64+0xc] ;  /* 0x00000c08020f7981 */ /* 0x008ee8000c1e1100 */
[----:B---3--:R3:W-:Y:S04]  /*17c0*/  STG.E.U8 desc[UR8][R6.64+0x2], R15 ;  /* 0x0000020f06007986 */ /* 0x0087e8000c101108 */
[----:B----4-:R-:W4:Y:S04]  /*17d0*/  LDG.E.U8 R17, desc[UR8][R2.64+0x18] ;  /* 0x0000180802117981 */ /* 0x010f28000c1e1100 */
[----:B----4-:R-:W-:Y:S04]  /*17e0*/  STG.E.U8 desc[UR8][R6.64+0x3], R17 ;  /* 0x0000031106007986 */ /* 0x010fe8000c101108 */
[----:B-----5:R-:W4:Y:S04]  /*17f0*/  LDG.E.U8 R19, desc[UR8][R2.64+0x24] ;  /* 0x0000240802137981 */ /* 0x020f28000c1e1100 */
[----:B----4-:R-:W-:Y:S04]  /*1800*/  STG.E.U8 desc[UR8][R6.64+0x4], R19 ;  /* 0x0000041306007986 */ /* 0x010fe8000c101108 */
[----:B0-----:R-:W4:Y:S04]  /*1810*/  LDG.E.U8 R9, desc[UR8][R2.64+0x30] ;  /* 0x0000300802097981 */ /* 0x001f28000c1e1100 */
[----:B----4-:R0:W-:Y:S04]  /*1820*/  STG.E.U8 desc[UR8][R6.64+0x5], R9 ;  /* 0x0000050906007986 */ /* 0x0101e8000c101108 */
[----:B-1----:R-:W4:Y:S04]  /*1830*/  LDG.E.U8 R11, desc[UR8][R2.64+0x3c] ;  /* 0x00003c08020b7981 */ /* 0x002f28000c1e1100 */
[----:B----4-:R1:W-:Y:S04]  /*1840*/  STG.E.U8 desc[UR8][R6.64+0x6], R11 ;  /* 0x0000060b06007986 */ /* 0x0103e8000c101108 */
[----:B--2---:R-:W2:Y:S04]  /*1850*/  LDG.E.U8 R13, desc[UR8][R2.64+0x48] ;  /* 0x00004808020d7981 */ /* 0x004ea8000c1e1100 */
[----:B--2---:R1:W-:Y:S04]  /*1860*/  STG.E.U8 desc[UR8][R6.64+0x7], R13 ;  /* 0x0000070d06007986 */ /* 0x0043e8000c101108 */
[----:B---3--:R-:W2:Y:S01]  /*1870*/  LDG.E.U8 R15, desc[UR8][R2.64+0x54] ;  /* 0x00005408020f7981 */ /* 0x008ea2000c1e1100 */
[----:B------:R-:W-:-:S02]  /*1880*/  IADD3 R4, PT, PT, R4, 0x10, RZ ;  /* 0x0000001004047810 */ /* 0x000fc40007ffe0ff */
[----:B------:R-:W-:Y:S02]  /*1890*/  IADD3 R10, P2, PT, R2, 0xc0, RZ ;  /* 0x000000c0020a7810 */ /* 0x000fe40007f5e0ff */
[----:B------:R-:W-:Y:S02]  /*18a0*/  ISETP.NE.AND P1, PT, R4, RZ, PT ;  /* 0x000000ff0400720c */ /* 0x000fe40003f25270 */
[----:B------:R-:W-:Y:S02]  /*18b0*/  IADD3 R8, P3, PT, R6, 0x10, RZ ;  /* 0x0000001006087810 */ /* 0x000fe40007f7e0ff */
[----:B0-----:R-:W-:Y:S02]  /*18c0*/  IADD3.X R9, PT, PT, RZ, R3, RZ, P2, !PT ;  /* 0x00000003ff097210 */ /* 0x001fe400017fe4ff */
[----:B------:R-:W-:Y:S01]  /*18d0*/  IADD3.X R17, PT, PT, RZ, R7, RZ, P3, !PT ;  /* 0x00000007ff117210 */ /* 0x000fe20001ffe4ff */
[----:B--2---:R1:W-:Y:S06]  /*18e0*/  STG.E.U8 desc[UR8][R6.64+0x8], R15 ;  /* 0x0000080f06007986 */ /* 0x0043ec000c101108 */
[----:B------:R-:W-:Y:S05]  /*18f0*/  @P1 BRA `(.L_x_23) ;  /* 0xfffffffc00541947 */ /* 0x000fea000383ffff */
.L_x_22:
[----:B------:R-:W-:Y:S05]  /*1900*/  BSYNC.RECONVERGENT B0 ;  /* 0x0000000000007941 */ /* 0x000fea0003800200 */
.L_x_21:
[----:B------:R-:W-:Y:S05]  /*1910*/  @!P0 EXIT ;  /* 0x000000000000894d */ /* 0x000fea0003800000 */
[----:B------:R-:W-:Y:S01]  /*1920*/  ISETP.GE.U32.AND P0, PT, R12, 0x8, PT ;  /* 0x000000080c00780c */ /* 0x000fe20003f06070 */
[----:B------:R-:W-:Y:S01]  /*1930*/  BSSY.RECONVERGENT B0, `(.L_x_24) ;  /* 0x000001a000007945 */ /* 0x000fe20003800200 */
[----:B------:R-:W-:-:S04]  /*1940*/  LOP3.LUT R4, R5, 0x7, RZ, 0xc0, !PT ;  /* 0x0000000705047812 */ /* 0x000fc800078ec0ff */
[----:B------:R-:W-:-:S07]  /*1950*/  ISETP.NE.AND P1, PT, R4, RZ, PT ;  /* 0x000000ff0400720c */ /* 0x000fce0003f25270 */
[----:B------:R-:W-:Y:S06]  /*1960*/  @!P0 BRA `(.L_x_25) ;  /* 0x0000000000588947 */ /* 0x000fec0003800000 */
[----:B------:R-:W0:Y:S01]  /*1970*/  LDC.64 R2, c[0x0][0x380] ;  /* 0x0000e000ff027b82 */ /* 0x000e220000000a00 */
[----:B------:R-:W1:Y:S01]  /*1980*/  LDCU.64 UR4, c[0x0][0x3a0] ;  /* 0x00007400ff0477ac */ /* 0x000e620008000a00 */
[----:B0-----:R-:W-:-:S05]  /*1990*/  IMAD.WIDE.U32 R2, R0, 0xc, R2 ;  /* 0x0000000c00027825 */ /* 0x001fca00078e0002 */
[----:B------:R-:W2:Y:S01]  /*19a0*/  LDG.E.U8 R9, desc[UR8][R2.64+0x8] ;  /* 0x0000080802097981 */ /* 0x000ea2000c1e1100 */
[----:B-1----:R-:W-:-:S04]  /*19b0*/  IADD3 R6, P0, PT, R0, UR4, RZ ;  /* 0x0000000400067c10 */ /* 0x002fc8000ff1e0ff */
[----:B------:R-:W-:-:S05]  /*19c0*/  IADD3.X R7, PT, PT, RZ, UR5, RZ, P0, !PT ;  /* 0x00000005ff077c10 */ /* 0x000fca00087fe4ff */
[----:B--2---:R0:W-:Y:S04]  /*19d0*/  STG.E.U8 desc[UR8][R6.64], R9 ;  /* 0x0000000906007986 */ /* 0x0041e8000c101108 */
[----:B------:R-:W2:Y:S04]  /*19e0*/  LDG.E.U8 R11, desc[UR8][R2.64+0x14] ;  /* 0x00001408020b7981 */ /* 0x000ea8000c1e1100 */
[----:B--2---:R1:W-:Y:S04]  /*19f0*/  STG.E.U8 desc[UR8][R6.64+0x1], R11 ;  /* 0x0000010b06007986 */ /* 0x0043e8000c101108 */
[----:B------:R-:W2:Y:S04]  /*1a00*/  LDG.E.U8 R13, desc[UR8][R2.64+0x20] ;  /* 0x00002008020d7981 */ /* 0x000ea8000c1e1100 */
[----:B--2---:R2:W-:Y:S04]  /*1a10*/  STG.E.U8 desc[UR8][R6.64+0x2], R13 ;  /* 0x0000020d06007986 */ /* 0x0045e8000c101108 */
[----:B------:R-:W3:Y:S04]  /*1a20*/  LDG.E.U8 R15, desc[UR8][R2.64+0x2c] ;  /* 0x00002c08020f7981 */ /* 0x000ee8000c1e1100 */
[----:B---3--:R2:W-:Y:S04]  /*1a30*/  STG.E.U8 desc[UR8][R6.64+0x3], R15 ;  /* 0x0000030f06007986 */ /* 0x0085e8000c101108 */
[----:B------:R-:W3:Y:S04]  /*1a40*/  LDG.E.U8 R17, desc[UR8][R2.64+0x38] ;  /* 0x0000380802117981 */ /* 0x000ee8000c1e1100 */
[----:B---3--:R2:W-:Y:S04]  /*1a50*/  STG.E.U8 desc[UR8][R6.64+0x4], R17 ;  /* 0x0000041106007986 */ /* 0x0085e8000c101108 */
[----:B------:R-:W3:Y:S04]  /*1a60*/  LDG.E.U8 R19, desc[UR8][R2.64+0x44] ;  /* 0x0000440802137981 */ /* 0x000ee8000c1e1100 */
[----:B---3--:R2:W-:Y:S04]  /*1a70*/  STG.E.U8 desc[UR8][R6.64+0x5], R19 ;  /* 0x0000051306007986 */ /* 0x0085e8000c101108 */
[----:B0-----:R-:W3:Y:S04]  /*1a80*/  LDG.E.U8 R9, desc[UR8][R2.64+0x50] ;  /* 0x0000500802097981 */ /* 0x001ee8000c1e1100 */
[----:B---3--:R2:W-:Y:S04]  /*1a90*/  STG.E.U8 desc[UR8][R6.64+0x6], R9 ;  /* 0x0000060906007986 */ /* 0x0085e8000c101108 */
[----:B-1----:R-:W3:Y:S01]  /*1aa0*/  LDG.E.U8 R11, desc[UR8][R2.64+0x5c] ;  /* 0x00005c08020b7981 */ /* 0x002ee2000c1e1100 */
[----:B------:R-:W-:-:S03]  /*1ab0*/  IADD3 R0, PT, PT, R0, 0x8, RZ ;  /* 0x0000000800007810 */ /* 0x000fc60007ffe0ff */
[----:B---3--:R2:W-:Y:S04]  /*1ac0*/  STG.E.U8 desc[UR8][R6.64+0x7], R11 ;  /* 0x0000070b06007986 */ /* 0x0085e8000c101108 */
.L_x_25:
[----:B------:R-:W-:Y:S05]  /*1ad0*/  BSYNC.RECONVERGENT B0 ;  /* 0x0000000000007941 */ /* 0x000fea0003800200 */
.L_x_24:
[----:B------:R-:W-:Y:S05]  /*1ae0*/  @!P1 EXIT ;  /* 0x000000000000994d */ /* 0x000fea0003800000 */
[----:B------:R-:W-:Y:S01]  /*1af0*/  ISETP.GE.U32.AND P0, PT, R4, 0x4, PT ;  /* 0x000000040400780c */ /* 0x000fe20003f06070 */
[----:B------:R-:W-:Y:S01]  /*1b00*/  BSSY.RECONVERGENT B0, `(.L_x_26) ;  /* 0x0000012000007945 */ /* 0x000fe20003800200 */
[----:B-12---:R-:W-:-:S04]  /*1b10*/  LOP3.LUT R6, R5, 0x3, RZ, 0xc0, !PT ;  /* 0x0000000305067812 */ /* 0x006fc800078ec0ff */
        /* <DEDUP_REMOVED lines=13> */
[----:B------:R-:W2:Y:S01]  /*1bf0*/  LDG.E.U8 R13, desc[UR8][R2.64+0x2c] ;  /* 0x00002c08020d7981 */ /* 0x000ea2000c1e1100 */
[----:B------:R-:W-:-:S03]  /*1c00*/  IADD3 R0, PT, PT, R0, 0x4, RZ ;  /* 0x0000000400007810 */ /* 0x000fc60007ffe0ff */
[----:B--2---:R0:W-:Y:S04]  /*1c10*/  STG.E.U8 desc[UR8][R4.64+0x3], R13 ;  /* 0x0000030d04007986 */ /* 0x0041e8000c101108 */
.L_x_27:
[----:B------:R-:W-:Y:S05]  /*1c20*/  BSYNC.RECONVERGENT B0 ;  /* 0x0000000000007941 */ /* 0x000fea0003800200 */
.L_x_26:
[----:B------:R-:W-:Y:S05]  /*1c30*/  @!P1 EXIT ;  /* 0x000000000000994d */ /* 0x000fea0003800000 */
[----:B------:R-:W1:Y:S01]  /*1c40*/  LDC.64 R2, c[0x0][0x380] ;  /* 0x0000e000ff027b82 */ /* 0x000e620000000a00 */
[----:B------:R-:W0:Y:S01]  /*1c50*/  LDCU.64 UR4, c[0x0][0x3a0] ;  /* 0x00007400ff0477ac */ /* 0x000e220008000a00 */
[----:B------:R-:W-:Y:S02]  /*1c60*/  IADD3 R6, PT, PT, -R6, RZ, RZ ;  /* 0x000000ff06067210 */ /* 0x000fe40007ffe1ff */
[----:B0-----:R-:W-:-:S04]  /*1c70*/  IADD3 R4, P0, PT, R0, UR4, RZ ;  /* 0x0000000400047c10 */ /* 0x001fc8000ff1e0ff */
[----:B------:R-:W-:Y:S01]  /*1c80*/  IADD3.X R9, PT, PT, RZ, UR5, RZ, P0, !PT ;  /* 0x00000005ff097c10 */ /* 0x000fe200087fe4ff */
[----:B-1----:R-:W-:-:S03]  /*1c90*/  IMAD.WIDE.U32 R2, R0, 0xc, R2 ;  /* 0x0000000c00027825 */ /* 0x002fc600078e0002 */
[----:B------:R-:W-:-:S04]  /*1ca0*/  IADD3 R0, P1, PT, R2, 0x8, RZ ;  /* 0x0000000802007810 */ /* 0x000fc80007f3e0ff */
[----:B------:R-:W-:-:S09]  /*1cb0*/  IADD3.X R7, PT, PT, RZ, R3, RZ, P1, !PT ;  /* 0x00000003ff077210 */ /* 0x000fd20000ffe4ff */
.L_x_28:
[----:B0-----:R-:W-:Y:S02]  /*1cc0*/  MOV R2, R0 ;  /* 0x0000000000027202 */ /* 0x001fe40000000f00 */
[----:B------:R-:W-:-:S05]  /*1cd0*/  MOV R3, R7 ;  /* 0x0000000700037202 */ /* 0x000fca0000000f00 */
[----:B------:R0:W2:Y:S01]  /*1ce0*/  LDG.E.U8 R5, desc[UR8][R2.64] ;  /* 0x0000000802057981 */ /* 0x0000a2000c1e1100 */
[----:B------:R-:W-:Y:S02]  /*1cf0*/  IADD3 R6, PT, PT, R6, 0x1, RZ ;  /* 0x0000000106067810 */ /* 0x000fe40007ffe0ff */
[----:B------:R-:W-:Y:S02]  /*1d00*/  IADD3 R0, P2, PT, R0, 0xc, RZ ;  /* 0x0000000c00007810 */ /* 0x000fe40007f5e0ff */
[----:B------:R-:W-:Y:S02]  /*1d10*/  ISETP.NE.AND P0, PT, R6, RZ, PT ;  /* 0x000000ff0600720c */ /* 0x000fe40003f05270 */
[----:B------:R-:W-:Y:S02]  /*1d20*/  IADD3.X R7, PT, PT, RZ, R7, RZ, P2, !PT ;  /* 0x00000007ff077210 */ /* 0x000fe400017fe4ff */
[----:B0-----:R-:W-:Y:S02]  /*1d30*/  MOV R2, R4 ;  /* 0x0000000400027202 */ /* 0x001fe40000000f00 */
[----:B------:R-:W-:-:S02]  /*1d40*/  MOV R3, R9 ;  /* 0x0000000900037202 */ /* 0x000fc40000000f00 */
[----:B------:R-:W-:-:S04]  /*1d50*/  IADD3 R4, P1, PT, R4, 0x1, RZ ;  /* 0x0000000104047810 */ /* 0x000fc80007f3e0ff */
[----:B------:R-:W-:Y:S01]  /*1d60*/  IADD3.X R9, PT, PT, RZ, R9, RZ, P1, !PT ;  /* 0x00000009ff097210 */ /* 0x000fe20000ffe4ff */
[----:B--2---:R0:W-:Y:S01]  /*1d70*/  STG.E.U8 desc[UR8][R2.64], R5 ;  /* 0x0000000502007986 */ /* 0x0041e2000c101108 */
[----:B------:R-:W-:Y:S07]  /*1d80*/  @P0 BRA `(.L_x_28) ;  /* 0xfffffffc00cc0947 */ /* 0x000fee000383ffff */
[----:B------:R-:W-:Y:S05]  /*1d90*/  EXIT ;  /* 0x000000000000794d */ /* 0x000fea0003800000 */
.L_x_29:
        /* <DEDUP_REMOVED lines=14> */
.L_x_31:


//--------------------- .nv.shared._Z12count_labelsPciPi --------------------------
	.section	.nv.shared._Z12count_labelsPciPi,"aw",@nobits
	.sectionflags	@""
	.align	16
	.zero		1024


//--------------------- .nv.shared.reserved.0     --------------------------
	.section	.nv.shared.reserved.0,"aw",@nobits
	.weak		__nv_reservedSMEM_offset_0_alias
	.size		__nv_reservedSMEM_offset_0_alias, 0, 64
	.other		__nv_reservedSMEM_offset_0_alias,@"STO_CUDA_RESERVED_SHARED STV_DEFAULT"
__nv_reservedSMEM_offset_0_alias:
	.zero		0
	.zero		64


//--------------------- .nv.shared._Z10k_smallestP8GPUPointS_iiPc --------------------------
	.section	.nv.shared._Z10k_smallestP8GPUPointS_iiPc,"aw",@nobits
	.sectionflags	@""
	.align	16
	.zero		1024


//--------------------- .nv.constant0._Z12count_labelsPciPi --------------------------
	.section	.nv.constant0._Z12count_labelsPciPi,"a",@progbits
	.sectionflags	@""
	.align	4
.nv.constant0._Z12count_labelsPciPi:
	.zero		920


//--------------------- .nv.constant0._Z10k_smallestP8GPUPointS_iiPc --------------------------
	.section	.nv.constant0._Z10k_smallestP8GPUPointS_iiPc,"a",@progbits
	.sectionflags	@""
	.align	4
.nv.constant0._Z10k_smallestP8GPUPointS_iiPc:
	.zero		936


//--------------------- SYMBOLS --------------------------

	.type		.nv.reservedSmem.offset0,@object
	.size		.nv.reservedSmem.offset0,0x4
	.type		.nv.reservedSmem.cap,@object
	.size		.nv.reservedSmem.cap,0x4
